//
// Generated by NVIDIA NVVM Compiler
//
// Compiler Build ID: CL-36424714
// Cuda compilation tools, release 13.0, V13.0.88
// Based on NVVM 20.0.0
//

.version 9.0
.target sm_100
.address_size 64

	// .globl	_Z19matchedFilterKernelPfS_PN6thrust24THRUST_300001_SM_1000_NS7complexIfEEiii
.global .align 1 .b8 _ZN34_INTERNAL_3bb7a293_4_k_cu_6c3e07694cuda3std3__45__cpo5beginE[1];
.global .align 1 .b8 _ZN34_INTERNAL_3bb7a293_4_k_cu_6c3e07694cuda3std3__45__cpo3endE[1];
.global .align 1 .b8 _ZN34_INTERNAL_3bb7a293_4_k_cu_6c3e07694cuda3std3__45__cpo6cbeginE[1];
.global .align 1 .b8 _ZN34_INTERNAL_3bb7a293_4_k_cu_6c3e07694cuda3std3__45__cpo4cendE[1];
.global .align 1 .b8 _ZN34_INTERNAL_3bb7a293_4_k_cu_6c3e07694cuda3std3__45__cpo6rbeginE[1];
.global .align 1 .b8 _ZN34_INTERNAL_3bb7a293_4_k_cu_6c3e07694cuda3std3__45__cpo4rendE[1];
.global .align 1 .b8 _ZN34_INTERNAL_3bb7a293_4_k_cu_6c3e07694cuda3std3__45__cpo7crbeginE[1];
.global .align 1 .b8 _ZN34_INTERNAL_3bb7a293_4_k_cu_6c3e07694cuda3std3__45__cpo5crendE[1];
.global .align 1 .b8 _ZN34_INTERNAL_3bb7a293_4_k_cu_6c3e07694cuda3std3__436_GLOBAL__N__3bb7a293_4_k_cu_6c3e07696ignoreE[1];
.global .align 1 .b8 _ZN34_INTERNAL_3bb7a293_4_k_cu_6c3e07694cuda3std3__419piecewise_constructE[1];
.global .align 1 .b8 _ZN34_INTERNAL_3bb7a293_4_k_cu_6c3e07694cuda3std3__48in_placeE[1];
.global .align 1 .b8 _ZN34_INTERNAL_3bb7a293_4_k_cu_6c3e07694cuda3std3__420unreachable_sentinelE[1];
.global .align 1 .b8 _ZN34_INTERNAL_3bb7a293_4_k_cu_6c3e07694cuda3std6ranges3__45__cpo4swapE[1];
.global .align 1 .b8 _ZN34_INTERNAL_3bb7a293_4_k_cu_6c3e07694cuda3std6ranges3__45__cpo9iter_moveE[1];
.global .align 1 .b8 _ZN34_INTERNAL_3bb7a293_4_k_cu_6c3e07694cuda3std6ranges3__45__cpo5beginE[1];
.global .align 1 .b8 _ZN34_INTERNAL_3bb7a293_4_k_cu_6c3e07694cuda3std6ranges3__45__cpo3endE[1];
.global .align 1 .b8 _ZN34_INTERNAL_3bb7a293_4_k_cu_6c3e07694cuda3std6ranges3__45__cpo6cbeginE[1];
.global .align 1 .b8 _ZN34_INTERNAL_3bb7a293_4_k_cu_6c3e07694cuda3std6ranges3__45__cpo4cendE[1];
.global .align 1 .b8 _ZN34_INTERNAL_3bb7a293_4_k_cu_6c3e07694cuda3std6ranges3__45__cpo7advanceE[1];
.global .align 1 .b8 _ZN34_INTERNAL_3bb7a293_4_k_cu_6c3e07694cuda3std6ranges3__45__cpo9iter_swapE[1];
.global .align 1 .b8 _ZN34_INTERNAL_3bb7a293_4_k_cu_6c3e07694cuda3std6ranges3__45__cpo4nextE[1];
.global .align 1 .b8 _ZN34_INTERNAL_3bb7a293_4_k_cu_6c3e07694cuda3std6ranges3__45__cpo4prevE[1];
.global .align 1 .b8 _ZN34_INTERNAL_3bb7a293_4_k_cu_6c3e07694cuda3std6ranges3__45__cpo4dataE[1];
.global .align 1 .b8 _ZN34_INTERNAL_3bb7a293_4_k_cu_6c3e07694cuda3std6ranges3__45__cpo5cdataE[1];
.global .align 1 .b8 _ZN34_INTERNAL_3bb7a293_4_k_cu_6c3e07694cuda3std6ranges3__45__cpo4sizeE[1];
.global .align 1 .b8 _ZN34_INTERNAL_3bb7a293_4_k_cu_6c3e07694cuda3std6ranges3__45__cpo5ssizeE[1];
.global .align 1 .b8 _ZN34_INTERNAL_3bb7a293_4_k_cu_6c3e07694cuda3std6ranges3__45__cpo8distanceE[1];
.global .align 1 .b8 _ZN34_INTERNAL_3bb7a293_4_k_cu_6c3e07696thrust24THRUST_300001_SM_1000_NS6system6detail10sequential3seqE[1];
.global .align 4 .b8 __cudart_i2opi_f[24] = {65, 144, 67, 60, 153, 149, 98, 219, 192, 221, 52, 245, 209, 87, 39, 252, 41, 21, 68, 78, 110, 131, 249, 162};

.visible .entry _Z19matchedFilterKernelPfS_PN6thrust24THRUST_300001_SM_1000_NS7complexIfEEiii(
	.param .u64 .ptr .align 1 _Z19matchedFilterKernelPfS_PN6thrust24THRUST_300001_SM_1000_NS7complexIfEEiii_param_0,
	.param .u64 .ptr .align 1 _Z19matchedFilterKernelPfS_PN6thrust24THRUST_300001_SM_1000_NS7complexIfEEiii_param_1,
	.param .u64 .ptr .align 1 _Z19matchedFilterKernelPfS_PN6thrust24THRUST_300001_SM_1000_NS7complexIfEEiii_param_2,
	.param .u32 _Z19matchedFilterKernelPfS_PN6thrust24THRUST_300001_SM_1000_NS7complexIfEEiii_param_3,
	.param .u32 _Z19matchedFilterKernelPfS_PN6thrust24THRUST_300001_SM_1000_NS7complexIfEEiii_param_4,
	.param .u32 _Z19matchedFilterKernelPfS_PN6thrust24THRUST_300001_SM_1000_NS7complexIfEEiii_param_5
)
{
	.local .align 16 .b8 	__local_depot0[36032];
	.reg .b64 	%SP;
	.reg .b64 	%SPL;
	.reg .pred 	%p<214>;
	.reg .b16 	%rs<13>;
	.reg .b32 	%r<919>;
	.reg .b32 	%f<931>;
	.reg .b64 	%rd<371>;
	.reg .b64 	%fd<82>;

	mov.u64 	%SPL, __local_depot0;
	ld.param.u32 	%r258, [_Z19matchedFilterKernelPfS_PN6thrust24THRUST_300001_SM_1000_NS7complexIfEEiii_param_3];
	ld.param.u32 	%r259, [_Z19matchedFilterKernelPfS_PN6thrust24THRUST_300001_SM_1000_NS7complexIfEEiii_param_4];
	ld.param.u32 	%r257, [_Z19matchedFilterKernelPfS_PN6thrust24THRUST_300001_SM_1000_NS7complexIfEEiii_param_5];
	add.u64 	%rd1, %SPL, 0;
	add.u64 	%rd2, %SPL, 0;
	add.u64 	%rd3, %SPL, 0;
	add.u64 	%rd4, %SPL, 0;
	add.u64 	%rd5, %SPL, 0;
	add.u64 	%rd6, %SPL, 0;
	add.u64 	%rd7, %SPL, 0;
	add.u64 	%rd8, %SPL, 0;
	add.u64 	%rd9, %SPL, 0;
	add.u64 	%rd10, %SPL, 0;
	add.u64 	%rd11, %SPL, 0;
	add.u64 	%rd12, %SPL, 0;
	add.u64 	%rd13, %SPL, 0;
	add.u64 	%rd14, %SPL, 0;
	add.u64 	%rd15, %SPL, 0;
	add.u64 	%rd16, %SPL, 0;
	add.u64 	%rd17, %SPL, 0;
	add.u64 	%rd18, %SPL, 0;
	add.u64 	%rd19, %SPL, 32;
	add.u64 	%rd20, %SPL, 24032;
	add.u64 	%rd21, %SPL, 28032;
	mov.u32 	%r260, %ctaid.x;
	mov.u32 	%r261, %ntid.x;
	mov.u32 	%r262, %tid.x;
	mad.lo.s32 	%r1, %r260, %r261, %r262;
	mov.u32 	%r263, %ctaid.y;
	mov.u32 	%r264, %ntid.y;
	mov.u32 	%r265, %tid.y;
	mad.lo.s32 	%r266, %r263, %r264, %r265;
	mov.u32 	%r267, %ctaid.z;
	mov.u32 	%r268, %ntid.z;
	mov.u32 	%r269, %tid.z;
	mad.lo.s32 	%r3, %r267, %r268, %r269;
	setp.ge.s32 	%p1, %r1, %r258;
	setp.ge.s32 	%p2, %r266, %r259;
	or.pred  	%p3, %p1, %p2;
	setp.ge.s32 	%p4, %r3, %r257;
	or.pred  	%p5, %p3, %p4;
	@%p5 bra 	$L__BB0_226;
	cvt.rn.f64.u32 	%fd5, %r3;
	fma.rn.f64 	%fd6, %fd5, 0d3FB1EB851EB851EC, 0dBFF8000000000000;
	cvt.rn.f32.f64 	%f202, %fd6;
	cvt.rn.f64.u32 	%fd7, %r266;
	fma.rn.f64 	%fd8, %fd7, 0d3FB1EB851EB851EC, 0d0000000000000000;
	cvt.rn.f32.f64 	%f203, %fd8;
	cvt.rn.f64.s32 	%fd9, %r1;
	fma.rn.f64 	%fd10, %fd9, 0d3FB1EB851EB851EC, 0dC014000000000000;
	cvt.rn.f32.f64 	%f204, %fd10;
	cvt.f64.f32 	%fd11, %f204;
	add.f64 	%fd12, %fd11, 0dBFDA3D70A3D70A3D;
	cvt.f64.f32 	%fd13, %f203;
	add.f64 	%fd14, %fd13, 0d3F9CAC083126E979;
	mul.f64 	%fd15, %fd14, %fd14;
	fma.rn.f64 	%fd16, %fd12, %fd12, %fd15;
	cvt.f64.f32 	%fd1, %f202;
	add.f64 	%fd17, %fd1, 0d3F889374BC6A7EFA;
	fma.rn.f64 	%fd18, %fd17, %fd17, %fd16;
	cvt.rn.f32.f64 	%f205, %fd18;
	sqrt.rn.f32 	%f1, %f205;
	mul.f32 	%f206, %f203, %f203;
	cvt.f64.f32 	%fd2, %f206;
	mov.f32 	%f888, 0f00000000;
	mov.b32 	%r834, 0;
	mov.f32 	%f889, %f888;
$L__BB0_2:
	cvt.rn.f64.u32 	%fd19, %r834;
	mul.f64 	%fd20, %fd19, 0dBF747AE147AE147B;
	fma.rn.f64 	%fd21, %fd20, 0d3F789374BC6A7EFA, 0dBEEF75104D551D69;
	mov.u32 	%r273, %ntid.x;
	mov.u32 	%r274, %tid.x;
	mad.lo.s32 	%r275, %r260, %r273, %r274;
	cvt.rn.f64.s32 	%fd22, %r275;
	fma.rn.f64 	%fd23, %fd22, 0d3FB1EB851EB851EC, 0dC014000000000000;
	cvt.rn.f32.f64 	%f207, %fd23;
	cvt.f64.f32 	%fd24, %f207;
	sub.f64 	%fd25, %fd24, %fd21;
	mul.f64 	%fd26, %fd25, %fd25;
	cvt.rn.f32.f64 	%f208, %fd26;
	cvt.f64.f32 	%fd3, %f208;
	mov.b32 	%r835, 0;
$L__BB0_3:
	cvt.rn.f64.u32 	%fd27, %r835;
	mul.f64 	%fd28, %fd27, 0dBF7469F838ADBDE0;
	fma.rn.f64 	%fd29, %fd28, 0d3FE0000000000000, 0dBF5469F838ADBDE0;
	sub.f64 	%fd30, %fd1, %fd29;
	fma.rn.f64 	%fd31, %fd30, %fd30, %fd3;
	add.f64 	%fd32, %fd31, %fd2;
	cvt.rn.f32.f64 	%f209, %fd32;
	sqrt.rn.f32 	%f210, %f209;
	cvt.f64.f32 	%fd33, %f210;
	cvt.f64.f32 	%fd34, %f1;
	add.f64 	%fd35, %fd34, 0d4014EB851EB851EC;
	add.f64 	%fd36, %fd35, %fd33;
	div.rn.f64 	%fd37, %fd36, 0d4007FBB2FEC56D5D;
	cvt.rn.f32.f64 	%f6, %fd37;
	mul.f32 	%f7, %f6, 0f456F275C;
	abs.f32 	%f892, %f7;
	setp.lt.f32 	%p6, %f892, 0f40C90FDB;
	@%p6 bra 	$L__BB0_14;
	setp.gtu.f32 	%p7, %f892, 0f4C490FDB;
	@%p7 bra 	$L__BB0_11;
	mov.f32 	%f211, 0f40C90FDB;
	div.approx.f32 	%f212, %f892, %f211;
	cvt.rzi.f32.f32 	%f890, %f212;
	fma.rn.f32 	%f10, %f890, 0fC0C90FDB, %f892;
	mov.b32 	%r6, %f10;
	setp.lt.u32 	%p8, %r6, 1086918619;
	@%p8 bra 	$L__BB0_10;
	setp.lt.u32 	%p9, %r6, -2147483647;
	@%p9 bra 	$L__BB0_8;
	add.f32 	%f216, %f890, 0fBF800000;
	setp.lt.f32 	%p12, %f10, 0fC0C90FDB;
	add.f32 	%f217, %f216, 0fBF800000;
	selp.f32 	%f890, %f217, %f216, %p12;
	bra.uni 	$L__BB0_10;
$L__BB0_8:
	add.f32 	%f890, %f890, 0f3F800000;
	setp.ltu.f32 	%p10, %f10, 0f41490FDB;
	@%p10 bra 	$L__BB0_10;
	add.f32 	%f213, %f890, 0f3F800000;
	fma.rn.f32 	%f214, 0f40C90FDB, 0fC0400000, %f10;
	setp.ge.f32 	%p11, %f214, 0f00000000;
	add.f32 	%f215, %f213, 0f3F800000;
	selp.f32 	%f890, %f215, %f213, %p11;
$L__BB0_10:
	fma.rn.f32 	%f892, %f890, 0fC0C90FDB, %f892;
	bra.uni 	$L__BB0_14;
$L__BB0_11:
	mov.b32 	%r7, %f892;
	and.b32  	%r276, %r7, 8388607;
	or.b32  	%r836, %r276, 1065353216;
	mov.b32 	%f891, %r836;
	and.b32  	%r277, %r7, -8388608;
	add.s32 	%r837, %r277, -1082130432;
	setp.eq.s32 	%p13, %r837, 0;
	@%p13 bra 	$L__BB0_13;
$L__BB0_12:
	min.u32 	%r278, %r837, 192937984;
	add.s32 	%r279, %r836, %r278;
	mov.b32 	%f218, %r279;
	mul.f32 	%f219, %f218, 0f3F22F983;
	fma.rn.f32 	%f220, %f219, 0fBFC90FDB, %f218;
	fma.rn.f32 	%f221, %f220, 0f3F22F983, %f219;
	fma.rn.f32 	%f222, %f221, 0fBFC90FDB, %f218;
	mov.f32 	%f223, 0f3F22F983;
	fma.rz.f32 	%f224, %f222, %f223, %f221;
	cvt.rzi.f32.f32 	%f225, %f224;
	fma.rn.f32 	%f891, %f225, 0fBFC90FDB, %f218;
	sub.s32 	%r837, %r837, %r278;
	mov.b32 	%r836, %f891;
	setp.ne.s32 	%p14, %r837, 0;
	setp.ne.s32 	%p15, %r836, 0;
	and.pred  	%p16, %p14, %p15;
	@%p16 bra 	$L__BB0_12;
$L__BB0_13:
	setp.gt.u32 	%p17, %r7, 2139095039;
	selp.f32 	%f227, 0f7FFFFFFF, 0f4C000000, %p17;
	mul.f32 	%f228, %f891, 0f34000000;
	mul.f32 	%f892, %f227, %f228;
$L__BB0_14:
	abs.f32 	%f229, %f892;
	setp.nan.f32 	%p18, %f229, %f229;
	copysign.f32 	%f230, %f7, %f892;
	selp.f32 	%f21, %f892, %f230, %p18;
	mul.f32 	%f22, %f21, 0f80000000;
	neg.f32 	%f900, %f21;
	mov.b32 	%r14, %f900;
	and.b32  	%r15, %r14, 2147483647;
	setp.ne.s32 	%p19, %r15, 0;
	@%p19 bra 	$L__BB0_16;
	fma.rn.f32 	%f366, %f22, 0f3BBB989D, 0f3F000000;
	cvt.sat.f32.f32 	%f367, %f366;
	mov.f32 	%f368, 0f4B400001;
	mov.f32 	%f369, 0f437C0000;
	fma.rm.f32 	%f370, %f367, %f369, %f368;
	add.f32 	%f371, %f370, 0fCB40007F;
	neg.f32 	%f372, %f371;
	fma.rn.f32 	%f373, %f22, 0f3FB8AA3B, %f372;
	fma.rn.f32 	%f374, %f22, 0f32A57060, %f373;
	mov.b32 	%r433, %f370;
	shl.b32 	%r434, %r433, 23;
	mov.b32 	%f375, %r434;
	ex2.approx.ftz.f32 	%f376, %f374;
	mul.f32 	%f899, %f376, %f375;
	bra.uni 	$L__BB0_73;
$L__BB0_16:
	mov.b32 	%r16, %f22;
	and.b32  	%r17, %r16, 2147483647;
	setp.ne.s32 	%p20, %r17, 0;
	@%p20 bra 	$L__BB0_34;
	mul.f32 	%f332, %f21, 0fBF22F983;
	cvt.rni.s32.f32 	%r845, %f332;
	cvt.rn.f32.s32 	%f333, %r845;
	fma.rn.f32 	%f334, %f333, 0fBFC90FDA, %f900;
	fma.rn.f32 	%f335, %f333, 0fB3A22168, %f334;
	fma.rn.f32 	%f894, %f333, 0fA7C234C5, %f335;
	abs.f32 	%f26, %f900;
	setp.ltu.f32 	%p57, %f26, 0f47CE4780;
	mov.u32 	%r841, %r845;
	mov.f32 	%f893, %f894;
	@%p57 bra 	$L__BB0_25;
	setp.neu.f32 	%p58, %f26, 0f7F800000;
	@%p58 bra 	$L__BB0_20;
	mov.f32 	%f338, 0f00000000;
	mul.rn.f32 	%f893, %f900, %f338;
	mov.b32 	%r841, 0;
	bra.uni 	$L__BB0_25;
$L__BB0_20:
	mov.b64 	%rd353, 0;
	mov.b32 	%r838, 0;
$L__BB0_21:
	.pragma "nounroll";
	mul.wide.u32 	%rd137, %r838, 4;
	mov.u64 	%rd138, __cudart_i2opi_f;
	add.s64 	%rd139, %rd138, %rd137;
	ld.global.nc.u32 	%r390, [%rd139];
	shl.b32 	%r391, %r14, 8;
	or.b32  	%r392, %r391, -2147483648;
	mad.wide.u32 	%rd140, %r390, %r392, %rd353;
	shr.u64 	%rd353, %rd140, 32;
	add.s64 	%rd141, %rd18, %rd137;
	st.local.u32 	[%rd141], %rd140;
	add.s32 	%r838, %r838, 1;
	setp.ne.s32 	%p59, %r838, 6;
	@%p59 bra 	$L__BB0_21;
	shr.u32 	%r393, %r14, 23;
	st.local.u32 	[%rd18+24], %rd353;
	and.b32  	%r21, %r393, 31;
	and.b32  	%r394, %r393, 224;
	add.s32 	%r395, %r394, -128;
	shr.u32 	%r396, %r395, 5;
	mul.wide.u32 	%rd142, %r396, 4;
	sub.s64 	%rd24, %rd18, %rd142;
	ld.local.u32 	%r839, [%rd24+24];
	ld.local.u32 	%r840, [%rd24+20];
	setp.eq.s32 	%p60, %r21, 0;
	@%p60 bra 	$L__BB0_24;
	shf.l.wrap.b32 	%r839, %r840, %r839, %r21;
	ld.local.u32 	%r397, [%rd24+16];
	shf.l.wrap.b32 	%r840, %r397, %r840, %r21;
$L__BB0_24:
	shr.u32 	%r398, %r839, 30;
	shf.l.wrap.b32 	%r399, %r840, %r839, 2;
	shl.b32 	%r400, %r840, 2;
	shr.u32 	%r401, %r399, 31;
	add.s32 	%r402, %r401, %r398;
	neg.s32 	%r403, %r402;
	setp.lt.s32 	%p61, %r14, 0;
	selp.b32 	%r841, %r403, %r402, %p61;
	xor.b32  	%r404, %r399, %r14;
	shr.s32 	%r405, %r399, 31;
	xor.b32  	%r406, %r405, %r399;
	xor.b32  	%r407, %r405, %r400;
	cvt.u64.u32 	%rd143, %r406;
	shl.b64 	%rd144, %rd143, 32;
	cvt.u64.u32 	%rd145, %r407;
	or.b64  	%rd146, %rd144, %rd145;
	cvt.rn.f64.s64 	%fd46, %rd146;
	mul.f64 	%fd47, %fd46, 0d3BF921FB54442D19;
	cvt.rn.f32.f64 	%f336, %fd47;
	neg.f32 	%f337, %f336;
	setp.lt.s32 	%p62, %r404, 0;
	selp.f32 	%f893, %f337, %f336, %p62;
$L__BB0_25:
	add.s32 	%r409, %r841, 1;
	mul.rn.f32 	%f339, %f893, %f893;
	and.b32  	%r410, %r841, 1;
	setp.eq.b32 	%p64, %r410, 1;
	selp.f32 	%f340, %f893, 0f3F800000, %p64;
	fma.rn.f32 	%f341, %f339, %f340, 0f00000000;
	fma.rn.f32 	%f342, %f339, 0f37CBAC00, 0fBAB607ED;
	selp.f32 	%f343, 0fB94D4153, %f342, %p64;
	selp.f32 	%f344, 0f3C0885E4, 0f3D2AAABB, %p64;
	fma.rn.f32 	%f345, %f343, %f339, %f344;
	selp.f32 	%f346, 0fBE2AAAA8, 0fBEFFFFFF, %p64;
	fma.rn.f32 	%f347, %f345, %f339, %f346;
	fma.rn.f32 	%f348, %f347, %f341, %f340;
	and.b32  	%r411, %r409, 2;
	setp.eq.s32 	%p65, %r411, 0;
	mov.f32 	%f349, 0f00000000;
	sub.f32 	%f350, %f349, %f348;
	selp.f32 	%f899, %f348, %f350, %p65;
	@%p57 bra 	$L__BB0_33;
	setp.neu.f32 	%p66, %f26, 0f7F800000;
	@%p66 bra 	$L__BB0_28;
	mov.f32 	%f353, 0f00000000;
	mul.rn.f32 	%f894, %f900, %f353;
	mov.b32 	%r845, 0;
	bra.uni 	$L__BB0_33;
$L__BB0_28:
	shl.b32 	%r413, %r14, 8;
	or.b32  	%r30, %r413, -2147483648;
	mov.b64 	%rd354, 0;
	mov.b32 	%r842, 0;
$L__BB0_29:
	.pragma "nounroll";
	mul.wide.u32 	%rd148, %r842, 4;
	mov.u64 	%rd149, __cudart_i2opi_f;
	add.s64 	%rd150, %rd149, %rd148;
	ld.global.nc.u32 	%r414, [%rd150];
	mad.wide.u32 	%rd151, %r414, %r30, %rd354;
	shr.u64 	%rd354, %rd151, 32;
	add.s64 	%rd152, %rd17, %rd148;
	st.local.u32 	[%rd152], %rd151;
	add.s32 	%r842, %r842, 1;
	setp.ne.s32 	%p67, %r842, 6;
	@%p67 bra 	$L__BB0_29;
	shr.u32 	%r415, %r14, 23;
	st.local.u32 	[%rd17+24], %rd354;
	and.b32  	%r33, %r415, 31;
	and.b32  	%r416, %r415, 224;
	add.s32 	%r417, %r416, -128;
	shr.u32 	%r418, %r417, 5;
	mul.wide.u32 	%rd153, %r418, 4;
	sub.s64 	%rd27, %rd17, %rd153;
	ld.local.u32 	%r843, [%rd27+24];
	ld.local.u32 	%r844, [%rd27+20];
	setp.eq.s32 	%p68, %r33, 0;
	@%p68 bra 	$L__BB0_32;
	shf.l.wrap.b32 	%r843, %r844, %r843, %r33;
	ld.local.u32 	%r419, [%rd27+16];
	shf.l.wrap.b32 	%r844, %r419, %r844, %r33;
$L__BB0_32:
	shr.u32 	%r420, %r843, 30;
	shf.l.wrap.b32 	%r421, %r844, %r843, 2;
	shl.b32 	%r422, %r844, 2;
	shr.u32 	%r423, %r421, 31;
	add.s32 	%r424, %r423, %r420;
	neg.s32 	%r425, %r424;
	setp.lt.s32 	%p69, %r14, 0;
	selp.b32 	%r845, %r425, %r424, %p69;
	xor.b32  	%r426, %r421, %r14;
	shr.s32 	%r427, %r421, 31;
	xor.b32  	%r428, %r427, %r421;
	xor.b32  	%r429, %r427, %r422;
	cvt.u64.u32 	%rd154, %r428;
	shl.b64 	%rd155, %rd154, 32;
	cvt.u64.u32 	%rd156, %r429;
	or.b64  	%rd157, %rd155, %rd156;
	cvt.rn.f64.s64 	%fd48, %rd157;
	mul.f64 	%fd49, %fd48, 0d3BF921FB54442D19;
	cvt.rn.f32.f64 	%f351, %fd49;
	neg.f32 	%f352, %f351;
	setp.lt.s32 	%p70, %r426, 0;
	selp.f32 	%f894, %f352, %f351, %p70;
$L__BB0_33:
	mul.rn.f32 	%f354, %f894, %f894;
	and.b32  	%r431, %r845, 1;
	setp.eq.b32 	%p71, %r431, 1;
	selp.f32 	%f355, 0f3F800000, %f894, %p71;
	fma.rn.f32 	%f356, %f354, %f355, 0f00000000;
	fma.rn.f32 	%f357, %f354, 0f37CBAC00, 0fBAB607ED;
	selp.f32 	%f358, %f357, 0fB94D4153, %p71;
	selp.f32 	%f359, 0f3D2AAABB, 0f3C0885E4, %p71;
	fma.rn.f32 	%f360, %f358, %f354, %f359;
	selp.f32 	%f361, 0fBEFFFFFF, 0fBE2AAAA8, %p71;
	fma.rn.f32 	%f362, %f360, %f354, %f361;
	fma.rn.f32 	%f363, %f362, %f356, %f355;
	and.b32  	%r432, %r845, 2;
	setp.eq.s32 	%p72, %r432, 0;
	mov.f32 	%f364, 0f00000000;
	sub.f32 	%f365, %f364, %f363;
	selp.f32 	%f900, %f363, %f365, %p72;
	bra.uni 	$L__BB0_73;
$L__BB0_34:
	setp.lt.u32 	%p21, %r15, 2139095040;
	@%p21 bra 	$L__BB0_38;
	setp.eq.s32 	%p55, %r17, 2139095040;
	@%p55 bra 	$L__BB0_37;
	sub.f32 	%f899, %f21, %f21;
	mov.f32 	%f900, %f899;
	bra.uni 	$L__BB0_73;
$L__BB0_37:
	setp.gt.s32 	%p56, %r16, -1;
	sub.f32 	%f331, %f21, %f21;
	selp.f32 	%f899, %f22, 0f00000000, %p56;
	selp.f32 	%f900, %f331, 0f00000000, %p56;
	bra.uni 	$L__BB0_73;
$L__BB0_38:
	add.s32 	%r280, %r16, -1118925336;
	setp.gt.u32 	%p22, %r280, 9342556;
	@%p22 bra 	$L__BB0_56;
	add.f32 	%f278, %f22, 0fC322E3BC;
	fma.rn.f32 	%f279, %f278, 0f3BBB989D, 0f3F000000;
	cvt.sat.f32.f32 	%f280, %f279;
	mov.f32 	%f281, 0f4B400001;
	mov.f32 	%f282, 0f437C0000;
	fma.rm.f32 	%f283, %f280, %f282, %f281;
	add.f32 	%f284, %f283, 0fCB40007F;
	neg.f32 	%f285, %f284;
	fma.rn.f32 	%f286, %f278, 0f3FB8AA3B, %f285;
	fma.rn.f32 	%f287, %f278, 0f32A57060, %f286;
	mov.b32 	%r328, %f283;
	shl.b32 	%r329, %r328, 23;
	mov.b32 	%f288, %r329;
	ex2.approx.ftz.f32 	%f289, %f287;
	mul.f32 	%f290, %f289, %f288;
	mov.b32 	%r330, %f290;
	shr.u32 	%r331, %r330, 23;
	add.s32 	%r332, %r331, -19;
	and.b32  	%r333, %r330, 8388607;
	or.b32  	%r334, %r333, 2130706432;
	mov.b32 	%f38, %r334;
	cvt.u16.u32 	%rs1, %r332;
	shr.u16 	%rs2, %rs1, 15;
	add.s16 	%rs3, %rs1, %rs2;
	shr.s16 	%rs4, %rs3, 1;
	cvt.s32.s16 	%r335, %rs4;
	shl.b32 	%r336, %r335, 23;
	add.s32 	%r337, %r336, 1065353216;
	mov.b32 	%f39, %r337;
	sub.s32 	%r338, %r332, %r335;
	shl.b32 	%r339, %r338, 23;
	add.s32 	%r42, %r339, 1065353216;
	mul.f32 	%f291, %f21, 0fBF22F983;
	cvt.rni.s32.f32 	%r853, %f291;
	cvt.rn.f32.s32 	%f292, %r853;
	fma.rn.f32 	%f293, %f292, 0fBFC90FDA, %f900;
	fma.rn.f32 	%f294, %f292, 0fB3A22168, %f293;
	fma.rn.f32 	%f896, %f292, 0fA7C234C5, %f294;
	abs.f32 	%f41, %f900;
	setp.ltu.f32 	%p39, %f41, 0f47CE4780;
	mov.u32 	%r849, %r853;
	mov.f32 	%f895, %f896;
	@%p39 bra 	$L__BB0_47;
	setp.neu.f32 	%p40, %f41, 0f7F800000;
	@%p40 bra 	$L__BB0_42;
	mov.f32 	%f297, 0f00000000;
	mul.rn.f32 	%f895, %f900, %f297;
	mov.b32 	%r849, 0;
	bra.uni 	$L__BB0_47;
$L__BB0_42:
	mov.b64 	%rd355, 0;
	mov.b32 	%r846, 0;
$L__BB0_43:
	.pragma "nounroll";
	mul.wide.u32 	%rd112, %r846, 4;
	mov.u64 	%rd113, __cudart_i2opi_f;
	add.s64 	%rd114, %rd113, %rd112;
	ld.global.nc.u32 	%r341, [%rd114];
	shl.b32 	%r342, %r14, 8;
	or.b32  	%r343, %r342, -2147483648;
	mad.wide.u32 	%rd115, %r341, %r343, %rd355;
	shr.u64 	%rd355, %rd115, 32;
	add.s64 	%rd116, %rd16, %rd112;
	st.local.u32 	[%rd116], %rd115;
	add.s32 	%r846, %r846, 1;
	setp.ne.s32 	%p41, %r846, 6;
	@%p41 bra 	$L__BB0_43;
	shr.u32 	%r344, %r14, 23;
	st.local.u32 	[%rd16+24], %rd355;
	and.b32  	%r46, %r344, 31;
	and.b32  	%r345, %r344, 224;
	add.s32 	%r346, %r345, -128;
	shr.u32 	%r347, %r346, 5;
	mul.wide.u32 	%rd117, %r347, 4;
	sub.s64 	%rd118, %rd16, %rd117;
	ld.local.u32 	%r847, [%rd118+24];
	ld.local.u32 	%r848, [%rd118+20];
	setp.eq.s32 	%p42, %r46, 0;
	@%p42 bra 	$L__BB0_46;
	shf.l.wrap.b32 	%r847, %r848, %r847, %r46;
	shr.u32 	%r348, %r14, 23;
	and.b32  	%r349, %r348, 224;
	add.s32 	%r350, %r349, -128;
	shr.u32 	%r351, %r350, 5;
	mul.wide.u32 	%rd119, %r351, 4;
	sub.s64 	%rd120, %rd16, %rd119;
	ld.local.u32 	%r352, [%rd120+16];
	shf.l.wrap.b32 	%r848, %r352, %r848, %r46;
$L__BB0_46:
	shr.u32 	%r353, %r847, 30;
	shf.l.wrap.b32 	%r354, %r848, %r847, 2;
	shl.b32 	%r355, %r848, 2;
	shr.u32 	%r356, %r354, 31;
	add.s32 	%r357, %r356, %r353;
	neg.s32 	%r358, %r357;
	setp.lt.s32 	%p43, %r14, 0;
	selp.b32 	%r849, %r358, %r357, %p43;
	xor.b32  	%r359, %r354, %r14;
	shr.s32 	%r360, %r354, 31;
	xor.b32  	%r361, %r360, %r354;
	xor.b32  	%r362, %r360, %r355;
	cvt.u64.u32 	%rd121, %r361;
	shl.b64 	%rd122, %rd121, 32;
	cvt.u64.u32 	%rd123, %r362;
	or.b64  	%rd124, %rd122, %rd123;
	cvt.rn.f64.s64 	%fd42, %rd124;
	mul.f64 	%fd43, %fd42, 0d3BF921FB54442D19;
	cvt.rn.f32.f64 	%f295, %fd43;
	neg.f32 	%f296, %f295;
	setp.lt.s32 	%p44, %r359, 0;
	selp.f32 	%f895, %f296, %f295, %p44;
$L__BB0_47:
	abs.f32 	%f45, %f900;
	setp.ltu.f32 	%p45, %f45, 0f47CE4780;
	add.s32 	%r364, %r849, 1;
	mul.rn.f32 	%f298, %f895, %f895;
	and.b32  	%r365, %r849, 1;
	setp.eq.b32 	%p46, %r365, 1;
	selp.f32 	%f299, %f895, 0f3F800000, %p46;
	fma.rn.f32 	%f300, %f298, %f299, 0f00000000;
	fma.rn.f32 	%f301, %f298, 0f37CBAC00, 0fBAB607ED;
	selp.f32 	%f302, 0fB94D4153, %f301, %p46;
	selp.f32 	%f303, 0f3C0885E4, 0f3D2AAABB, %p46;
	fma.rn.f32 	%f304, %f302, %f298, %f303;
	selp.f32 	%f305, 0fBE2AAAA8, 0fBEFFFFFF, %p46;
	fma.rn.f32 	%f306, %f304, %f298, %f305;
	fma.rn.f32 	%f307, %f306, %f300, %f299;
	and.b32  	%r366, %r364, 2;
	setp.eq.s32 	%p47, %r366, 0;
	mov.f32 	%f308, 0f00000000;
	sub.f32 	%f309, %f308, %f307;
	selp.f32 	%f310, %f307, %f309, %p47;
	mul.f32 	%f311, %f310, %f38;
	mul.f32 	%f46, %f311, %f39;
	@%p45 bra 	$L__BB0_55;
	setp.neu.f32 	%p48, %f45, 0f7F800000;
	@%p48 bra 	$L__BB0_50;
	mov.f32 	%f314, 0f00000000;
	mul.rn.f32 	%f896, %f900, %f314;
	mov.b32 	%r853, 0;
	bra.uni 	$L__BB0_55;
$L__BB0_50:
	mov.b64 	%rd356, 0;
	mov.b32 	%r850, 0;
$L__BB0_51:
	.pragma "nounroll";
	mul.wide.u32 	%rd126, %r850, 4;
	mov.u64 	%rd127, __cudart_i2opi_f;
	add.s64 	%rd128, %rd127, %rd126;
	ld.global.nc.u32 	%r368, [%rd128];
	shl.b32 	%r369, %r14, 8;
	or.b32  	%r370, %r369, -2147483648;
	mad.wide.u32 	%rd129, %r368, %r370, %rd356;
	shr.u64 	%rd356, %rd129, 32;
	add.s64 	%rd130, %rd15, %rd126;
	st.local.u32 	[%rd130], %rd129;
	add.s32 	%r850, %r850, 1;
	setp.ne.s32 	%p49, %r850, 6;
	@%p49 bra 	$L__BB0_51;
	shr.u32 	%r371, %r14, 23;
	st.local.u32 	[%rd15+24], %rd356;
	and.b32  	%r57, %r371, 31;
	and.b32  	%r372, %r371, 224;
	add.s32 	%r373, %r372, -128;
	shr.u32 	%r374, %r373, 5;
	mul.wide.u32 	%rd131, %r374, 4;
	sub.s64 	%rd32, %rd15, %rd131;
	ld.local.u32 	%r851, [%rd32+24];
	ld.local.u32 	%r852, [%rd32+20];
	setp.eq.s32 	%p50, %r57, 0;
	@%p50 bra 	$L__BB0_54;
	shf.l.wrap.b32 	%r851, %r852, %r851, %r57;
	ld.local.u32 	%r375, [%rd32+16];
	shf.l.wrap.b32 	%r852, %r375, %r852, %r57;
$L__BB0_54:
	shr.u32 	%r376, %r851, 30;
	shf.l.wrap.b32 	%r377, %r852, %r851, 2;
	shl.b32 	%r378, %r852, 2;
	shr.u32 	%r379, %r377, 31;
	add.s32 	%r380, %r379, %r376;
	neg.s32 	%r381, %r380;
	setp.lt.s32 	%p51, %r14, 0;
	selp.b32 	%r853, %r381, %r380, %p51;
	xor.b32  	%r382, %r377, %r14;
	shr.s32 	%r383, %r377, 31;
	xor.b32  	%r384, %r383, %r377;
	xor.b32  	%r385, %r383, %r378;
	cvt.u64.u32 	%rd132, %r384;
	shl.b64 	%rd133, %rd132, 32;
	cvt.u64.u32 	%rd134, %r385;
	or.b64  	%rd135, %rd133, %rd134;
	cvt.rn.f64.s64 	%fd44, %rd135;
	mul.f64 	%fd45, %fd44, 0d3BF921FB54442D19;
	cvt.rn.f32.f64 	%f312, %fd45;
	neg.f32 	%f313, %f312;
	setp.lt.s32 	%p52, %r382, 0;
	selp.f32 	%f896, %f313, %f312, %p52;
$L__BB0_55:
	mov.b32 	%f315, %r42;
	mul.rn.f32 	%f316, %f896, %f896;
	and.b32  	%r387, %r853, 1;
	setp.eq.b32 	%p53, %r387, 1;
	selp.f32 	%f317, 0f3F800000, %f896, %p53;
	fma.rn.f32 	%f318, %f316, %f317, 0f00000000;
	fma.rn.f32 	%f319, %f316, 0f37CBAC00, 0fBAB607ED;
	selp.f32 	%f320, %f319, 0fB94D4153, %p53;
	selp.f32 	%f321, 0f3D2AAABB, 0f3C0885E4, %p53;
	fma.rn.f32 	%f322, %f320, %f316, %f321;
	selp.f32 	%f323, 0fBEFFFFFF, 0fBE2AAAA8, %p53;
	fma.rn.f32 	%f324, %f322, %f316, %f323;
	fma.rn.f32 	%f325, %f324, %f318, %f317;
	and.b32  	%r388, %r853, 2;
	setp.eq.s32 	%p54, %r388, 0;
	mov.f32 	%f326, 0f00000000;
	sub.f32 	%f327, %f326, %f325;
	selp.f32 	%f328, %f325, %f327, %p54;
	mul.f32 	%f329, %f328, %f38;
	mul.f32 	%f330, %f329, %f39;
	mul.f32 	%f900, %f330, %f315;
	mul.f32 	%f899, %f46, %f315;
	bra.uni 	$L__BB0_73;
$L__BB0_56:
	mul.f32 	%f231, %f21, 0fBF22F983;
	cvt.rni.s32.f32 	%r861, %f231;
	cvt.rn.f32.s32 	%f232, %r861;
	fma.rn.f32 	%f233, %f232, 0fBFC90FDA, %f900;
	fma.rn.f32 	%f234, %f232, 0fB3A22168, %f233;
	fma.rn.f32 	%f898, %f232, 0fA7C234C5, %f234;
	abs.f32 	%f53, %f900;
	setp.ltu.f32 	%p23, %f53, 0f47CE4780;
	mov.u32 	%r857, %r861;
	mov.f32 	%f897, %f898;
	@%p23 bra 	$L__BB0_64;
	setp.neu.f32 	%p24, %f53, 0f7F800000;
	@%p24 bra 	$L__BB0_59;
	mov.f32 	%f237, 0f00000000;
	mul.rn.f32 	%f897, %f900, %f237;
	mov.b32 	%r857, 0;
	bra.uni 	$L__BB0_64;
$L__BB0_59:
	mov.b64 	%rd357, 0;
	mov.b32 	%r854, 0;
$L__BB0_60:
	.pragma "nounroll";
	mul.wide.u32 	%rd90, %r854, 4;
	mov.u64 	%rd91, __cudart_i2opi_f;
	add.s64 	%rd92, %rd91, %rd90;
	ld.global.nc.u32 	%r282, [%rd92];
	shl.b32 	%r283, %r14, 8;
	or.b32  	%r284, %r283, -2147483648;
	mad.wide.u32 	%rd93, %r282, %r284, %rd357;
	shr.u64 	%rd357, %rd93, 32;
	add.s64 	%rd94, %rd14, %rd90;
	st.local.u32 	[%rd94], %rd93;
	add.s32 	%r854, %r854, 1;
	setp.ne.s32 	%p25, %r854, 6;
	@%p25 bra 	$L__BB0_60;
	shr.u32 	%r285, %r14, 23;
	st.local.u32 	[%rd14+24], %rd357;
	and.b32  	%r69, %r285, 31;
	and.b32  	%r286, %r285, 224;
	add.s32 	%r287, %r286, -128;
	shr.u32 	%r288, %r287, 5;
	mul.wide.u32 	%rd95, %r288, 4;
	sub.s64 	%rd35, %rd14, %rd95;
	ld.local.u32 	%r855, [%rd35+24];
	ld.local.u32 	%r856, [%rd35+20];
	setp.eq.s32 	%p26, %r69, 0;
	@%p26 bra 	$L__BB0_63;
	shf.l.wrap.b32 	%r855, %r856, %r855, %r69;
	ld.local.u32 	%r289, [%rd35+16];
	shf.l.wrap.b32 	%r856, %r289, %r856, %r69;
$L__BB0_63:
	shr.u32 	%r290, %r855, 30;
	shf.l.wrap.b32 	%r291, %r856, %r855, 2;
	shl.b32 	%r292, %r856, 2;
	shr.u32 	%r293, %r291, 31;
	add.s32 	%r294, %r293, %r290;
	neg.s32 	%r295, %r294;
	setp.lt.s32 	%p27, %r14, 0;
	selp.b32 	%r857, %r295, %r294, %p27;
	xor.b32  	%r296, %r291, %r14;
	shr.s32 	%r297, %r291, 31;
	xor.b32  	%r298, %r297, %r291;
	xor.b32  	%r299, %r297, %r292;
	cvt.u64.u32 	%rd96, %r298;
	shl.b64 	%rd97, %rd96, 32;
	cvt.u64.u32 	%rd98, %r299;
	or.b64  	%rd99, %rd97, %rd98;
	cvt.rn.f64.s64 	%fd38, %rd99;
	mul.f64 	%fd39, %fd38, 0d3BF921FB54442D19;
	cvt.rn.f32.f64 	%f235, %fd39;
	neg.f32 	%f236, %f235;
	setp.lt.s32 	%p28, %r296, 0;
	selp.f32 	%f897, %f236, %f235, %p28;
$L__BB0_64:
	add.s32 	%r301, %r857, 1;
	mul.rn.f32 	%f238, %f897, %f897;
	and.b32  	%r302, %r857, 1;
	setp.eq.b32 	%p30, %r302, 1;
	selp.f32 	%f239, %f897, 0f3F800000, %p30;
	fma.rn.f32 	%f240, %f238, %f239, 0f00000000;
	fma.rn.f32 	%f241, %f238, 0f37CBAC00, 0fBAB607ED;
	selp.f32 	%f242, 0fB94D4153, %f241, %p30;
	selp.f32 	%f243, 0f3C0885E4, 0f3D2AAABB, %p30;
	fma.rn.f32 	%f244, %f242, %f238, %f243;
	selp.f32 	%f245, 0fBE2AAAA8, 0fBEFFFFFF, %p30;
	fma.rn.f32 	%f246, %f244, %f238, %f245;
	fma.rn.f32 	%f247, %f246, %f240, %f239;
	and.b32  	%r303, %r301, 2;
	setp.eq.s32 	%p31, %r303, 0;
	mov.f32 	%f248, 0f00000000;
	sub.f32 	%f249, %f248, %f247;
	selp.f32 	%f57, %f247, %f249, %p31;
	@%p23 bra 	$L__BB0_72;
	setp.neu.f32 	%p32, %f53, 0f7F800000;
	@%p32 bra 	$L__BB0_67;
	mov.f32 	%f252, 0f00000000;
	mul.rn.f32 	%f898, %f900, %f252;
	mov.b32 	%r861, 0;
	bra.uni 	$L__BB0_72;
$L__BB0_67:
	mov.b64 	%rd358, 0;
	mov.b32 	%r858, 0;
$L__BB0_68:
	.pragma "nounroll";
	mul.wide.u32 	%rd101, %r858, 4;
	mov.u64 	%rd102, __cudart_i2opi_f;
	add.s64 	%rd103, %rd102, %rd101;
	ld.global.nc.u32 	%r305, [%rd103];
	shl.b32 	%r306, %r14, 8;
	or.b32  	%r307, %r306, -2147483648;
	mad.wide.u32 	%rd104, %r305, %r307, %rd358;
	shr.u64 	%rd358, %rd104, 32;
	add.s64 	%rd105, %rd13, %rd101;
	st.local.u32 	[%rd105], %rd104;
	add.s32 	%r858, %r858, 1;
	setp.ne.s32 	%p33, %r858, 6;
	@%p33 bra 	$L__BB0_68;
	shr.u32 	%r308, %r14, 23;
	st.local.u32 	[%rd13+24], %rd358;
	and.b32  	%r80, %r308, 31;
	and.b32  	%r309, %r308, 224;
	add.s32 	%r310, %r309, -128;
	shr.u32 	%r311, %r310, 5;
	mul.wide.u32 	%rd106, %r311, 4;
	sub.s64 	%rd38, %rd13, %rd106;
	ld.local.u32 	%r859, [%rd38+24];
	ld.local.u32 	%r860, [%rd38+20];
	setp.eq.s32 	%p34, %r80, 0;
	@%p34 bra 	$L__BB0_71;
	shf.l.wrap.b32 	%r859, %r860, %r859, %r80;
	ld.local.u32 	%r312, [%rd38+16];
	shf.l.wrap.b32 	%r860, %r312, %r860, %r80;
$L__BB0_71:
	shr.u32 	%r313, %r859, 30;
	shf.l.wrap.b32 	%r314, %r860, %r859, 2;
	shl.b32 	%r315, %r860, 2;
	shr.u32 	%r316, %r314, 31;
	add.s32 	%r317, %r316, %r313;
	neg.s32 	%r318, %r317;
	setp.lt.s32 	%p35, %r14, 0;
	selp.b32 	%r861, %r318, %r317, %p35;
	xor.b32  	%r319, %r314, %r14;
	shr.s32 	%r320, %r314, 31;
	xor.b32  	%r321, %r320, %r314;
	xor.b32  	%r322, %r320, %r315;
	cvt.u64.u32 	%rd107, %r321;
	shl.b64 	%rd108, %rd107, 32;
	cvt.u64.u32 	%rd109, %r322;
	or.b64  	%rd110, %rd108, %rd109;
	cvt.rn.f64.s64 	%fd40, %rd110;
	mul.f64 	%fd41, %fd40, 0d3BF921FB54442D19;
	cvt.rn.f32.f64 	%f250, %fd41;
	neg.f32 	%f251, %f250;
	setp.lt.s32 	%p36, %r319, 0;
	selp.f32 	%f898, %f251, %f250, %p36;
$L__BB0_72:
	fma.rn.f32 	%f253, %f22, 0f3BBB989D, 0f3F000000;
	cvt.sat.f32.f32 	%f254, %f253;
	mov.f32 	%f255, 0f4B400001;
	mov.f32 	%f256, 0f437C0000;
	fma.rm.f32 	%f257, %f254, %f256, %f255;
	add.f32 	%f258, %f257, 0fCB40007F;
	neg.f32 	%f259, %f258;
	fma.rn.f32 	%f260, %f22, 0f3FB8AA3B, %f259;
	fma.rn.f32 	%f261, %f22, 0f32A57060, %f260;
	ex2.approx.ftz.f32 	%f262, %f261;
	mov.b32 	%r324, %f257;
	shl.b32 	%r325, %r324, 23;
	mov.b32 	%f263, %r325;
	mul.f32 	%f264, %f262, %f263;
	mul.rn.f32 	%f265, %f898, %f898;
	and.b32  	%r326, %r861, 1;
	setp.eq.b32 	%p37, %r326, 1;
	selp.f32 	%f266, 0f3F800000, %f898, %p37;
	fma.rn.f32 	%f267, %f265, %f266, 0f00000000;
	fma.rn.f32 	%f268, %f265, 0f37CBAC00, 0fBAB607ED;
	selp.f32 	%f269, %f268, 0fB94D4153, %p37;
	selp.f32 	%f270, 0f3D2AAABB, 0f3C0885E4, %p37;
	fma.rn.f32 	%f271, %f269, %f265, %f270;
	selp.f32 	%f272, 0fBEFFFFFF, 0fBE2AAAA8, %p37;
	fma.rn.f32 	%f273, %f271, %f265, %f272;
	fma.rn.f32 	%f274, %f273, %f267, %f266;
	and.b32  	%r327, %r861, 2;
	setp.eq.s32 	%p38, %r327, 0;
	mov.f32 	%f275, 0f00000000;
	sub.f32 	%f276, %f275, %f274;
	selp.f32 	%f277, %f274, %f276, %p38;
	mul.f32 	%f900, %f264, %f277;
	mul.f32 	%f899, %f264, %f57;
$L__BB0_73:
	mov.b32 	%r862, 0;
$L__BB0_74:
	ld.param.u64 	%rd350, [_Z19matchedFilterKernelPfS_PN6thrust24THRUST_300001_SM_1000_NS7complexIfEEiii_param_1];
	ld.param.u64 	%rd348, [_Z19matchedFilterKernelPfS_PN6thrust24THRUST_300001_SM_1000_NS7complexIfEEiii_param_0];
	mul.lo.s32 	%r436, %r834, 60000;
	mad.lo.s32 	%r437, %r835, 3000, %r436;
	add.s32 	%r438, %r437, %r862;
	cvta.to.global.u64 	%rd158, %rd348;
	mul.wide.u32 	%rd159, %r438, 4;
	add.s64 	%rd160, %rd158, %rd159;
	cvta.to.global.u64 	%rd161, %rd350;
	add.s64 	%rd162, %rd161, %rd159;
	ld.global.f32 	%f377, [%rd162];
	ld.global.f32 	%f378, [%rd160];
	fma.rn.f32 	%f379, %f377, 0f00000000, %f378;
	mul.wide.u32 	%rd163, %r862, 8;
	add.s64 	%rd164, %rd19, %rd163;
	ld.global.f32 	%f380, [%rd162+4];
	ld.global.f32 	%f381, [%rd160+4];
	fma.rn.f32 	%f382, %f380, 0f00000000, %f381;
	st.local.v4.f32 	[%rd164], {%f379, %f377, %f382, %f380};
	ld.global.f32 	%f383, [%rd162+8];
	ld.global.f32 	%f384, [%rd160+8];
	fma.rn.f32 	%f385, %f383, 0f00000000, %f384;
	ld.global.f32 	%f386, [%rd162+12];
	ld.global.f32 	%f387, [%rd160+12];
	fma.rn.f32 	%f388, %f386, 0f00000000, %f387;
	st.local.v4.f32 	[%rd164+16], {%f385, %f383, %f388, %f386};
	ld.global.f32 	%f389, [%rd162+16];
	ld.global.f32 	%f390, [%rd160+16];
	fma.rn.f32 	%f391, %f389, 0f00000000, %f390;
	ld.global.f32 	%f392, [%rd162+20];
	ld.global.f32 	%f393, [%rd160+20];
	fma.rn.f32 	%f394, %f392, 0f00000000, %f393;
	st.local.v4.f32 	[%rd164+32], {%f391, %f389, %f394, %f392};
	ld.global.f32 	%f395, [%rd162+24];
	ld.global.f32 	%f396, [%rd160+24];
	fma.rn.f32 	%f397, %f395, 0f00000000, %f396;
	ld.global.f32 	%f398, [%rd162+28];
	ld.global.f32 	%f399, [%rd160+28];
	fma.rn.f32 	%f400, %f398, 0f00000000, %f399;
	st.local.v4.f32 	[%rd164+48], {%f397, %f395, %f400, %f398};
	add.s32 	%r862, %r862, 8;
	setp.ne.s32 	%p73, %r862, 3000;
	@%p73 bra 	$L__BB0_74;
	cvt.f64.f32 	%fd4, %f6;
	mov.b32 	%r863, 0;
$L__BB0_76:
	cvt.rn.f64.u32 	%fd50, %r863;
	div.rn.f64 	%fd51, %fd50, 0d411E848000000000;
	mul.f64 	%fd52, %fd51, 0d40F702E10BF18000;
	mul.f64 	%fd53, %fd52, %fd4;
	cvt.rn.f32.f64 	%f67, %fd53;
	abs.f32 	%f905, %f67;
	setp.lt.f32 	%p74, %f905, 0f40C90FDB;
	@%p74 bra 	$L__BB0_87;
	setp.gtu.f32 	%p75, %f905, 0f4C490FDB;
	@%p75 bra 	$L__BB0_84;
	mov.f32 	%f401, 0f40C90FDB;
	div.approx.f32 	%f402, %f905, %f401;
	cvt.rzi.f32.f32 	%f903, %f402;
	fma.rn.f32 	%f70, %f903, 0fC0C90FDB, %f905;
	mov.b32 	%r92, %f70;
	setp.lt.u32 	%p76, %r92, 1086918619;
	@%p76 bra 	$L__BB0_83;
	setp.lt.u32 	%p77, %r92, -2147483647;
	@%p77 bra 	$L__BB0_81;
	add.f32 	%f406, %f903, 0fBF800000;
	setp.lt.f32 	%p80, %f70, 0fC0C90FDB;
	add.f32 	%f407, %f406, 0fBF800000;
	selp.f32 	%f903, %f407, %f406, %p80;
	bra.uni 	$L__BB0_83;
$L__BB0_81:
	add.f32 	%f903, %f903, 0f3F800000;
	setp.ltu.f32 	%p78, %f70, 0f41490FDB;
	@%p78 bra 	$L__BB0_83;
	add.f32 	%f403, %f903, 0f3F800000;
	fma.rn.f32 	%f404, 0f40C90FDB, 0fC0400000, %f70;
	setp.ge.f32 	%p79, %f404, 0f00000000;
	add.f32 	%f405, %f403, 0f3F800000;
	selp.f32 	%f903, %f405, %f403, %p79;
$L__BB0_83:
	fma.rn.f32 	%f905, %f903, 0fC0C90FDB, %f905;
	bra.uni 	$L__BB0_87;
$L__BB0_84:
	mov.b32 	%r93, %f905;
	and.b32  	%r440, %r93, 8388607;
	or.b32  	%r864, %r440, 1065353216;
	mov.b32 	%f904, %r864;
	and.b32  	%r441, %r93, -8388608;
	add.s32 	%r865, %r441, -1082130432;
	setp.eq.s32 	%p81, %r865, 0;
	@%p81 bra 	$L__BB0_86;
$L__BB0_85:
	min.u32 	%r442, %r865, 192937984;
	add.s32 	%r443, %r864, %r442;
	mov.b32 	%f408, %r443;
	mul.f32 	%f409, %f408, 0f3F22F983;
	fma.rn.f32 	%f410, %f409, 0fBFC90FDB, %f408;
	fma.rn.f32 	%f411, %f410, 0f3F22F983, %f409;
	fma.rn.f32 	%f412, %f411, 0fBFC90FDB, %f408;
	mov.f32 	%f413, 0f3F22F983;
	fma.rz.f32 	%f414, %f412, %f413, %f411;
	cvt.rzi.f32.f32 	%f415, %f414;
	fma.rn.f32 	%f904, %f415, 0fBFC90FDB, %f408;
	sub.s32 	%r865, %r865, %r442;
	mov.b32 	%r864, %f904;
	setp.ne.s32 	%p82, %r865, 0;
	setp.ne.s32 	%p83, %r864, 0;
	and.pred  	%p84, %p82, %p83;
	@%p84 bra 	$L__BB0_85;
$L__BB0_86:
	setp.gt.u32 	%p85, %r93, 2139095039;
	selp.f32 	%f417, 0f7FFFFFFF, 0f4C000000, %p85;
	mul.f32 	%f418, %f904, 0f34000000;
	mul.f32 	%f905, %f417, %f418;
$L__BB0_87:
	abs.f32 	%f419, %f905;
	setp.nan.f32 	%p86, %f419, %f419;
	copysign.f32 	%f420, %f67, %f905;
	selp.f32 	%f81, %f905, %f420, %p86;
	mul.f32 	%f82, %f81, 0f80000000;
	neg.f32 	%f913, %f81;
	mov.b32 	%r100, %f913;
	and.b32  	%r101, %r100, 2147483647;
	setp.ne.s32 	%p87, %r101, 0;
	@%p87 bra 	$L__BB0_89;
	fma.rn.f32 	%f556, %f82, 0f3BBB989D, 0f3F000000;
	cvt.sat.f32.f32 	%f557, %f556;
	mov.f32 	%f558, 0f4B400001;
	mov.f32 	%f559, 0f437C0000;
	fma.rm.f32 	%f560, %f557, %f559, %f558;
	add.f32 	%f561, %f560, 0fCB40007F;
	neg.f32 	%f562, %f561;
	fma.rn.f32 	%f563, %f82, 0f3FB8AA3B, %f562;
	fma.rn.f32 	%f564, %f82, 0f32A57060, %f563;
	mov.b32 	%r625, %f560;
	shl.b32 	%r626, %r625, 23;
	mov.b32 	%f565, %r626;
	ex2.approx.ftz.f32 	%f566, %f564;
	mul.f32 	%f912, %f566, %f565;
	bra.uni 	$L__BB0_146;
$L__BB0_89:
	mov.b32 	%r102, %f82;
	and.b32  	%r103, %r102, 2147483647;
	setp.ne.s32 	%p88, %r103, 0;
	@%p88 bra 	$L__BB0_107;
	mul.f32 	%f522, %f81, 0fBF22F983;
	cvt.rni.s32.f32 	%r873, %f522;
	cvt.rn.f32.s32 	%f523, %r873;
	fma.rn.f32 	%f524, %f523, 0fBFC90FDA, %f913;
	fma.rn.f32 	%f525, %f523, 0fB3A22168, %f524;
	fma.rn.f32 	%f907, %f523, 0fA7C234C5, %f525;
	abs.f32 	%f86, %f913;
	setp.ltu.f32 	%p125, %f86, 0f47CE4780;
	mov.u32 	%r869, %r873;
	mov.f32 	%f906, %f907;
	@%p125 bra 	$L__BB0_98;
	setp.neu.f32 	%p126, %f86, 0f7F800000;
	@%p126 bra 	$L__BB0_93;
	mov.f32 	%f528, 0f00000000;
	mul.rn.f32 	%f906, %f913, %f528;
	mov.b32 	%r869, 0;
	bra.uni 	$L__BB0_98;
$L__BB0_93:
	mov.b64 	%rd359, 0;
	mov.b32 	%r866, 0;
$L__BB0_94:
	.pragma "nounroll";
	mul.wide.u32 	%rd222, %r866, 4;
	mov.u64 	%rd223, __cudart_i2opi_f;
	add.s64 	%rd224, %rd223, %rd222;
	ld.global.nc.u32 	%r572, [%rd224];
	shl.b32 	%r573, %r100, 8;
	or.b32  	%r574, %r573, -2147483648;
	mad.wide.u32 	%rd225, %r572, %r574, %rd359;
	shr.u64 	%rd359, %rd225, 32;
	add.s64 	%rd226, %rd12, %rd222;
	st.local.u32 	[%rd226], %rd225;
	add.s32 	%r866, %r866, 1;
	setp.ne.s32 	%p127, %r866, 6;
	@%p127 bra 	$L__BB0_94;
	shr.u32 	%r575, %r100, 23;
	st.local.u32 	[%rd12+24], %rd359;
	and.b32  	%r576, %r575, 31;
	and.b32  	%r577, %r575, 224;
	add.s32 	%r578, %r577, -128;
	shr.u32 	%r579, %r578, 5;
	mul.wide.u32 	%rd227, %r579, 4;
	sub.s64 	%rd228, %rd12, %rd227;
	ld.local.u32 	%r867, [%rd228+24];
	ld.local.u32 	%r868, [%rd228+20];
	setp.eq.s32 	%p128, %r576, 0;
	@%p128 bra 	$L__BB0_97;
	shr.u32 	%r580, %r100, 23;
	and.b32  	%r581, %r580, 31;
	shf.l.wrap.b32 	%r867, %r868, %r867, %r581;
	and.b32  	%r582, %r580, 224;
	add.s32 	%r583, %r582, -128;
	shr.u32 	%r584, %r583, 5;
	mul.wide.u32 	%rd229, %r584, 4;
	sub.s64 	%rd230, %rd12, %rd229;
	ld.local.u32 	%r585, [%rd230+16];
	shf.l.wrap.b32 	%r868, %r585, %r868, %r581;
$L__BB0_97:
	shr.u32 	%r586, %r867, 30;
	shf.l.wrap.b32 	%r587, %r868, %r867, 2;
	shl.b32 	%r588, %r868, 2;
	shr.u32 	%r589, %r587, 31;
	add.s32 	%r590, %r589, %r586;
	neg.s32 	%r591, %r590;
	setp.lt.s32 	%p129, %r100, 0;
	selp.b32 	%r869, %r591, %r590, %p129;
	xor.b32  	%r592, %r587, %r100;
	shr.s32 	%r593, %r587, 31;
	xor.b32  	%r594, %r593, %r587;
	xor.b32  	%r595, %r593, %r588;
	cvt.u64.u32 	%rd231, %r594;
	shl.b64 	%rd232, %rd231, 32;
	cvt.u64.u32 	%rd233, %r595;
	or.b64  	%rd234, %rd232, %rd233;
	cvt.rn.f64.s64 	%fd62, %rd234;
	mul.f64 	%fd63, %fd62, 0d3BF921FB54442D19;
	cvt.rn.f32.f64 	%f526, %fd63;
	neg.f32 	%f527, %f526;
	setp.lt.s32 	%p130, %r592, 0;
	selp.f32 	%f906, %f527, %f526, %p130;
$L__BB0_98:
	abs.f32 	%f90, %f913;
	setp.ltu.f32 	%p131, %f90, 0f47CE4780;
	add.s32 	%r597, %r869, 1;
	mul.rn.f32 	%f529, %f906, %f906;
	and.b32  	%r598, %r869, 1;
	setp.eq.b32 	%p132, %r598, 1;
	selp.f32 	%f530, %f906, 0f3F800000, %p132;
	fma.rn.f32 	%f531, %f529, %f530, 0f00000000;
	fma.rn.f32 	%f532, %f529, 0f37CBAC00, 0fBAB607ED;
	selp.f32 	%f533, 0fB94D4153, %f532, %p132;
	selp.f32 	%f534, 0f3C0885E4, 0f3D2AAABB, %p132;
	fma.rn.f32 	%f535, %f533, %f529, %f534;
	selp.f32 	%f536, 0fBE2AAAA8, 0fBEFFFFFF, %p132;
	fma.rn.f32 	%f537, %f535, %f529, %f536;
	fma.rn.f32 	%f538, %f537, %f531, %f530;
	and.b32  	%r599, %r597, 2;
	setp.eq.s32 	%p133, %r599, 0;
	mov.f32 	%f539, 0f00000000;
	sub.f32 	%f540, %f539, %f538;
	selp.f32 	%f912, %f538, %f540, %p133;
	@%p131 bra 	$L__BB0_106;
	setp.neu.f32 	%p134, %f90, 0f7F800000;
	@%p134 bra 	$L__BB0_101;
	mov.f32 	%f543, 0f00000000;
	mul.rn.f32 	%f907, %f913, %f543;
	mov.b32 	%r873, 0;
	bra.uni 	$L__BB0_106;
$L__BB0_101:
	mov.b64 	%rd360, 0;
	mov.b32 	%r870, 0;
$L__BB0_102:
	.pragma "nounroll";
	mul.wide.u32 	%rd236, %r870, 4;
	mov.u64 	%rd237, __cudart_i2opi_f;
	add.s64 	%rd238, %rd237, %rd236;
	ld.global.nc.u32 	%r601, [%rd238];
	shl.b32 	%r602, %r100, 8;
	or.b32  	%r603, %r602, -2147483648;
	mad.wide.u32 	%rd239, %r601, %r603, %rd360;
	shr.u64 	%rd360, %rd239, 32;
	add.s64 	%rd240, %rd11, %rd236;
	st.local.u32 	[%rd240], %rd239;
	add.s32 	%r870, %r870, 1;
	setp.ne.s32 	%p135, %r870, 6;
	@%p135 bra 	$L__BB0_102;
	shr.u32 	%r604, %r100, 23;
	st.local.u32 	[%rd11+24], %rd360;
	and.b32  	%r605, %r604, 31;
	and.b32  	%r606, %r604, 224;
	add.s32 	%r607, %r606, -128;
	shr.u32 	%r608, %r607, 5;
	mul.wide.u32 	%rd241, %r608, 4;
	sub.s64 	%rd43, %rd11, %rd241;
	ld.local.u32 	%r871, [%rd43+24];
	ld.local.u32 	%r872, [%rd43+20];
	setp.eq.s32 	%p136, %r605, 0;
	@%p136 bra 	$L__BB0_105;
	shr.u32 	%r609, %r100, 23;
	and.b32  	%r610, %r609, 31;
	shf.l.wrap.b32 	%r871, %r872, %r871, %r610;
	ld.local.u32 	%r611, [%rd43+16];
	shf.l.wrap.b32 	%r872, %r611, %r872, %r610;
$L__BB0_105:
	shr.u32 	%r612, %r871, 30;
	shf.l.wrap.b32 	%r613, %r872, %r871, 2;
	shl.b32 	%r614, %r872, 2;
	shr.u32 	%r615, %r613, 31;
	add.s32 	%r616, %r615, %r612;
	neg.s32 	%r617, %r616;
	setp.lt.s32 	%p137, %r100, 0;
	selp.b32 	%r873, %r617, %r616, %p137;
	xor.b32  	%r618, %r613, %r100;
	shr.s32 	%r619, %r613, 31;
	xor.b32  	%r620, %r619, %r613;
	xor.b32  	%r621, %r619, %r614;
	cvt.u64.u32 	%rd242, %r620;
	shl.b64 	%rd243, %rd242, 32;
	cvt.u64.u32 	%rd244, %r621;
	or.b64  	%rd245, %rd243, %rd244;
	cvt.rn.f64.s64 	%fd64, %rd245;
	mul.f64 	%fd65, %fd64, 0d3BF921FB54442D19;
	cvt.rn.f32.f64 	%f541, %fd65;
	neg.f32 	%f542, %f541;
	setp.lt.s32 	%p138, %r618, 0;
	selp.f32 	%f907, %f542, %f541, %p138;
$L__BB0_106:
	mul.rn.f32 	%f544, %f907, %f907;
	and.b32  	%r623, %r873, 1;
	setp.eq.b32 	%p139, %r623, 1;
	selp.f32 	%f545, 0f3F800000, %f907, %p139;
	fma.rn.f32 	%f546, %f544, %f545, 0f00000000;
	fma.rn.f32 	%f547, %f544, 0f37CBAC00, 0fBAB607ED;
	selp.f32 	%f548, %f547, 0fB94D4153, %p139;
	selp.f32 	%f549, 0f3D2AAABB, 0f3C0885E4, %p139;
	fma.rn.f32 	%f550, %f548, %f544, %f549;
	selp.f32 	%f551, 0fBEFFFFFF, 0fBE2AAAA8, %p139;
	fma.rn.f32 	%f552, %f550, %f544, %f551;
	fma.rn.f32 	%f553, %f552, %f546, %f545;
	and.b32  	%r624, %r873, 2;
	setp.eq.s32 	%p140, %r624, 0;
	mov.f32 	%f554, 0f00000000;
	sub.f32 	%f555, %f554, %f553;
	selp.f32 	%f913, %f553, %f555, %p140;
	bra.uni 	$L__BB0_146;
$L__BB0_107:
	setp.lt.u32 	%p89, %r101, 2139095040;
	@%p89 bra 	$L__BB0_111;
	setp.eq.s32 	%p123, %r103, 2139095040;
	@%p123 bra 	$L__BB0_110;
	sub.f32 	%f912, %f81, %f81;
	mov.f32 	%f913, %f912;
	bra.uni 	$L__BB0_146;
$L__BB0_110:
	setp.gt.s32 	%p124, %r102, -1;
	sub.f32 	%f521, %f81, %f81;
	selp.f32 	%f912, %f82, 0f00000000, %p124;
	selp.f32 	%f913, %f521, 0f00000000, %p124;
	bra.uni 	$L__BB0_146;
$L__BB0_111:
	add.s32 	%r444, %r102, -1118925336;
	setp.gt.u32 	%p90, %r444, 9342556;
	@%p90 bra 	$L__BB0_129;
	add.f32 	%f468, %f82, 0fC322E3BC;
	fma.rn.f32 	%f469, %f468, 0f3BBB989D, 0f3F000000;
	cvt.sat.f32.f32 	%f470, %f469;
	mov.f32 	%f471, 0f4B400001;
	mov.f32 	%f472, 0f437C0000;
	fma.rm.f32 	%f473, %f470, %f472, %f471;
	add.f32 	%f474, %f473, 0fCB40007F;
	neg.f32 	%f475, %f474;
	fma.rn.f32 	%f476, %f468, 0f3FB8AA3B, %f475;
	fma.rn.f32 	%f477, %f468, 0f32A57060, %f476;
	mov.b32 	%r502, %f473;
	shl.b32 	%r503, %r502, 23;
	mov.b32 	%f478, %r503;
	ex2.approx.ftz.f32 	%f479, %f477;
	mul.f32 	%f480, %f479, %f478;
	mov.b32 	%r504, %f480;
	shr.u32 	%r505, %r504, 23;
	add.s32 	%r506, %r505, -19;
	and.b32  	%r507, %r504, 8388607;
	or.b32  	%r508, %r507, 2130706432;
	mov.b32 	%f99, %r508;
	cvt.u16.u32 	%rs5, %r506;
	shr.u16 	%rs6, %rs5, 15;
	add.s16 	%rs7, %rs5, %rs6;
	shr.s16 	%rs8, %rs7, 1;
	cvt.s32.s16 	%r509, %rs8;
	shl.b32 	%r510, %r509, 23;
	add.s32 	%r511, %r510, 1065353216;
	mov.b32 	%f100, %r511;
	sub.s32 	%r512, %r506, %r509;
	shl.b32 	%r513, %r512, 23;
	add.s32 	%r125, %r513, 1065353216;
	mul.f32 	%f481, %f81, 0fBF22F983;
	cvt.rni.s32.f32 	%r881, %f481;
	cvt.rn.f32.s32 	%f482, %r881;
	fma.rn.f32 	%f483, %f482, 0fBFC90FDA, %f913;
	fma.rn.f32 	%f484, %f482, 0fB3A22168, %f483;
	fma.rn.f32 	%f909, %f482, 0fA7C234C5, %f484;
	abs.f32 	%f102, %f913;
	setp.ltu.f32 	%p107, %f102, 0f47CE4780;
	mov.u32 	%r877, %r881;
	mov.f32 	%f908, %f909;
	@%p107 bra 	$L__BB0_120;
	setp.neu.f32 	%p108, %f102, 0f7F800000;
	@%p108 bra 	$L__BB0_115;
	mov.f32 	%f487, 0f00000000;
	mul.rn.f32 	%f908, %f913, %f487;
	mov.b32 	%r877, 0;
	bra.uni 	$L__BB0_120;
$L__BB0_115:
	mov.b64 	%rd361, 0;
	mov.b32 	%r874, 0;
$L__BB0_116:
	.pragma "nounroll";
	mul.wide.u32 	%rd194, %r874, 4;
	mov.u64 	%rd195, __cudart_i2opi_f;
	add.s64 	%rd196, %rd195, %rd194;
	ld.global.nc.u32 	%r515, [%rd196];
	shl.b32 	%r516, %r100, 8;
	or.b32  	%r517, %r516, -2147483648;
	mad.wide.u32 	%rd197, %r515, %r517, %rd361;
	shr.u64 	%rd361, %rd197, 32;
	add.s64 	%rd198, %rd10, %rd194;
	st.local.u32 	[%rd198], %rd197;
	add.s32 	%r874, %r874, 1;
	setp.ne.s32 	%p109, %r874, 6;
	@%p109 bra 	$L__BB0_116;
	shr.u32 	%r518, %r100, 23;
	st.local.u32 	[%rd10+24], %rd361;
	and.b32  	%r519, %r518, 31;
	and.b32  	%r520, %r518, 224;
	add.s32 	%r521, %r520, -128;
	shr.u32 	%r522, %r521, 5;
	mul.wide.u32 	%rd199, %r522, 4;
	sub.s64 	%rd200, %rd10, %rd199;
	ld.local.u32 	%r875, [%rd200+24];
	ld.local.u32 	%r876, [%rd200+20];
	setp.eq.s32 	%p110, %r519, 0;
	@%p110 bra 	$L__BB0_119;
	shr.u32 	%r523, %r100, 23;
	and.b32  	%r524, %r523, 31;
	shf.l.wrap.b32 	%r875, %r876, %r875, %r524;
	and.b32  	%r525, %r523, 224;
	add.s32 	%r526, %r525, -128;
	shr.u32 	%r527, %r526, 5;
	mul.wide.u32 	%rd201, %r527, 4;
	sub.s64 	%rd202, %rd10, %rd201;
	ld.local.u32 	%r528, [%rd202+16];
	shf.l.wrap.b32 	%r876, %r528, %r876, %r524;
$L__BB0_119:
	shr.u32 	%r529, %r875, 30;
	shf.l.wrap.b32 	%r530, %r876, %r875, 2;
	shl.b32 	%r531, %r876, 2;
	shr.u32 	%r532, %r530, 31;
	add.s32 	%r533, %r532, %r529;
	neg.s32 	%r534, %r533;
	setp.lt.s32 	%p111, %r100, 0;
	selp.b32 	%r877, %r534, %r533, %p111;
	xor.b32  	%r535, %r530, %r100;
	shr.s32 	%r536, %r530, 31;
	xor.b32  	%r537, %r536, %r530;
	xor.b32  	%r538, %r536, %r531;
	cvt.u64.u32 	%rd203, %r537;
	shl.b64 	%rd204, %rd203, 32;
	cvt.u64.u32 	%rd205, %r538;
	or.b64  	%rd206, %rd204, %rd205;
	cvt.rn.f64.s64 	%fd58, %rd206;
	mul.f64 	%fd59, %fd58, 0d3BF921FB54442D19;
	cvt.rn.f32.f64 	%f485, %fd59;
	neg.f32 	%f486, %f485;
	setp.lt.s32 	%p112, %r535, 0;
	selp.f32 	%f908, %f486, %f485, %p112;
$L__BB0_120:
	abs.f32 	%f106, %f913;
	setp.ltu.f32 	%p113, %f106, 0f47CE4780;
	add.s32 	%r540, %r877, 1;
	mul.rn.f32 	%f488, %f908, %f908;
	and.b32  	%r541, %r877, 1;
	setp.eq.b32 	%p114, %r541, 1;
	selp.f32 	%f489, %f908, 0f3F800000, %p114;
	fma.rn.f32 	%f490, %f488, %f489, 0f00000000;
	fma.rn.f32 	%f491, %f488, 0f37CBAC00, 0fBAB607ED;
	selp.f32 	%f492, 0fB94D4153, %f491, %p114;
	selp.f32 	%f493, 0f3C0885E4, 0f3D2AAABB, %p114;
	fma.rn.f32 	%f494, %f492, %f488, %f493;
	selp.f32 	%f495, 0fBE2AAAA8, 0fBEFFFFFF, %p114;
	fma.rn.f32 	%f496, %f494, %f488, %f495;
	fma.rn.f32 	%f497, %f496, %f490, %f489;
	and.b32  	%r542, %r540, 2;
	setp.eq.s32 	%p115, %r542, 0;
	mov.f32 	%f498, 0f00000000;
	sub.f32 	%f499, %f498, %f497;
	selp.f32 	%f500, %f497, %f499, %p115;
	mul.f32 	%f501, %f500, %f99;
	mul.f32 	%f107, %f501, %f100;
	@%p113 bra 	$L__BB0_128;
	setp.neu.f32 	%p116, %f106, 0f7F800000;
	@%p116 bra 	$L__BB0_123;
	mov.f32 	%f504, 0f00000000;
	mul.rn.f32 	%f909, %f913, %f504;
	mov.b32 	%r881, 0;
	bra.uni 	$L__BB0_128;
$L__BB0_123:
	mov.b64 	%rd362, 0;
	mov.b32 	%r878, 0;
$L__BB0_124:
	.pragma "nounroll";
	mul.wide.u32 	%rd208, %r878, 4;
	mov.u64 	%rd209, __cudart_i2opi_f;
	add.s64 	%rd210, %rd209, %rd208;
	ld.global.nc.u32 	%r544, [%rd210];
	shl.b32 	%r545, %r100, 8;
	or.b32  	%r546, %r545, -2147483648;
	mad.wide.u32 	%rd211, %r544, %r546, %rd362;
	shr.u64 	%rd362, %rd211, 32;
	add.s64 	%rd212, %rd9, %rd208;
	st.local.u32 	[%rd212], %rd211;
	add.s32 	%r878, %r878, 1;
	setp.ne.s32 	%p117, %r878, 6;
	@%p117 bra 	$L__BB0_124;
	shr.u32 	%r547, %r100, 23;
	st.local.u32 	[%rd9+24], %rd362;
	and.b32  	%r548, %r547, 31;
	and.b32  	%r549, %r547, 224;
	add.s32 	%r550, %r549, -128;
	shr.u32 	%r551, %r550, 5;
	mul.wide.u32 	%rd213, %r551, 4;
	sub.s64 	%rd214, %rd9, %rd213;
	ld.local.u32 	%r879, [%rd214+24];
	ld.local.u32 	%r880, [%rd214+20];
	setp.eq.s32 	%p118, %r548, 0;
	@%p118 bra 	$L__BB0_127;
	shr.u32 	%r552, %r100, 23;
	and.b32  	%r553, %r552, 31;
	shf.l.wrap.b32 	%r879, %r880, %r879, %r553;
	and.b32  	%r554, %r552, 224;
	add.s32 	%r555, %r554, -128;
	shr.u32 	%r556, %r555, 5;
	mul.wide.u32 	%rd215, %r556, 4;
	sub.s64 	%rd216, %rd9, %rd215;
	ld.local.u32 	%r557, [%rd216+16];
	shf.l.wrap.b32 	%r880, %r557, %r880, %r553;
$L__BB0_127:
	shr.u32 	%r558, %r879, 30;
	shf.l.wrap.b32 	%r559, %r880, %r879, 2;
	shl.b32 	%r560, %r880, 2;
	shr.u32 	%r561, %r559, 31;
	add.s32 	%r562, %r561, %r558;
	neg.s32 	%r563, %r562;
	setp.lt.s32 	%p119, %r100, 0;
	selp.b32 	%r881, %r563, %r562, %p119;
	xor.b32  	%r564, %r559, %r100;
	shr.s32 	%r565, %r559, 31;
	xor.b32  	%r566, %r565, %r559;
	xor.b32  	%r567, %r565, %r560;
	cvt.u64.u32 	%rd217, %r566;
	shl.b64 	%rd218, %rd217, 32;
	cvt.u64.u32 	%rd219, %r567;
	or.b64  	%rd220, %rd218, %rd219;
	cvt.rn.f64.s64 	%fd60, %rd220;
	mul.f64 	%fd61, %fd60, 0d3BF921FB54442D19;
	cvt.rn.f32.f64 	%f502, %fd61;
	neg.f32 	%f503, %f502;
	setp.lt.s32 	%p120, %r564, 0;
	selp.f32 	%f909, %f503, %f502, %p120;
$L__BB0_128:
	mov.b32 	%f505, %r125;
	mul.rn.f32 	%f506, %f909, %f909;
	and.b32  	%r569, %r881, 1;
	setp.eq.b32 	%p121, %r569, 1;
	selp.f32 	%f507, 0f3F800000, %f909, %p121;
	fma.rn.f32 	%f508, %f506, %f507, 0f00000000;
	fma.rn.f32 	%f509, %f506, 0f37CBAC00, 0fBAB607ED;
	selp.f32 	%f510, %f509, 0fB94D4153, %p121;
	selp.f32 	%f511, 0f3D2AAABB, 0f3C0885E4, %p121;
	fma.rn.f32 	%f512, %f510, %f506, %f511;
	selp.f32 	%f513, 0fBEFFFFFF, 0fBE2AAAA8, %p121;
	fma.rn.f32 	%f514, %f512, %f506, %f513;
	fma.rn.f32 	%f515, %f514, %f508, %f507;
	and.b32  	%r570, %r881, 2;
	setp.eq.s32 	%p122, %r570, 0;
	mov.f32 	%f516, 0f00000000;
	sub.f32 	%f517, %f516, %f515;
	selp.f32 	%f518, %f515, %f517, %p122;
	mul.f32 	%f519, %f518, %f99;
	mul.f32 	%f520, %f519, %f100;
	mul.f32 	%f913, %f520, %f505;
	mul.f32 	%f912, %f107, %f505;
	bra.uni 	$L__BB0_146;
$L__BB0_129:
	mul.f32 	%f421, %f81, 0fBF22F983;
	cvt.rni.s32.f32 	%r889, %f421;
	cvt.rn.f32.s32 	%f422, %r889;
	fma.rn.f32 	%f423, %f422, 0fBFC90FDA, %f913;
	fma.rn.f32 	%f424, %f422, 0fB3A22168, %f423;
	fma.rn.f32 	%f911, %f422, 0fA7C234C5, %f424;
	abs.f32 	%f114, %f913;
	setp.ltu.f32 	%p91, %f114, 0f47CE4780;
	mov.u32 	%r885, %r889;
	mov.f32 	%f910, %f911;
	@%p91 bra 	$L__BB0_137;
	setp.neu.f32 	%p92, %f114, 0f7F800000;
	@%p92 bra 	$L__BB0_132;
	mov.f32 	%f427, 0f00000000;
	mul.rn.f32 	%f910, %f913, %f427;
	mov.b32 	%r885, 0;
	bra.uni 	$L__BB0_137;
$L__BB0_132:
	mov.b64 	%rd363, 0;
	mov.b32 	%r882, 0;
$L__BB0_133:
	.pragma "nounroll";
	mul.wide.u32 	%rd166, %r882, 4;
	mov.u64 	%rd167, __cudart_i2opi_f;
	add.s64 	%rd168, %rd167, %rd166;
	ld.global.nc.u32 	%r446, [%rd168];
	shl.b32 	%r447, %r100, 8;
	or.b32  	%r448, %r447, -2147483648;
	mad.wide.u32 	%rd169, %r446, %r448, %rd363;
	shr.u64 	%rd363, %rd169, 32;
	add.s64 	%rd170, %rd8, %rd166;
	st.local.u32 	[%rd170], %rd169;
	add.s32 	%r882, %r882, 1;
	setp.ne.s32 	%p93, %r882, 6;
	@%p93 bra 	$L__BB0_133;
	shr.u32 	%r449, %r100, 23;
	st.local.u32 	[%rd8+24], %rd363;
	and.b32  	%r450, %r449, 31;
	and.b32  	%r451, %r449, 224;
	add.s32 	%r452, %r451, -128;
	shr.u32 	%r453, %r452, 5;
	mul.wide.u32 	%rd171, %r453, 4;
	sub.s64 	%rd172, %rd8, %rd171;
	ld.local.u32 	%r883, [%rd172+24];
	ld.local.u32 	%r884, [%rd172+20];
	setp.eq.s32 	%p94, %r450, 0;
	@%p94 bra 	$L__BB0_136;
	shr.u32 	%r454, %r100, 23;
	and.b32  	%r455, %r454, 31;
	shf.l.wrap.b32 	%r883, %r884, %r883, %r455;
	and.b32  	%r456, %r454, 224;
	add.s32 	%r457, %r456, -128;
	shr.u32 	%r458, %r457, 5;
	mul.wide.u32 	%rd173, %r458, 4;
	sub.s64 	%rd174, %rd8, %rd173;
	ld.local.u32 	%r459, [%rd174+16];
	shf.l.wrap.b32 	%r884, %r459, %r884, %r455;
$L__BB0_136:
	shr.u32 	%r460, %r883, 30;
	shf.l.wrap.b32 	%r461, %r884, %r883, 2;
	shl.b32 	%r462, %r884, 2;
	shr.u32 	%r463, %r461, 31;
	add.s32 	%r464, %r463, %r460;
	neg.s32 	%r465, %r464;
	setp.lt.s32 	%p95, %r100, 0;
	selp.b32 	%r885, %r465, %r464, %p95;
	xor.b32  	%r466, %r461, %r100;
	shr.s32 	%r467, %r461, 31;
	xor.b32  	%r468, %r467, %r461;
	xor.b32  	%r469, %r467, %r462;
	cvt.u64.u32 	%rd175, %r468;
	shl.b64 	%rd176, %rd175, 32;
	cvt.u64.u32 	%rd177, %r469;
	or.b64  	%rd178, %rd176, %rd177;
	cvt.rn.f64.s64 	%fd54, %rd178;
	mul.f64 	%fd55, %fd54, 0d3BF921FB54442D19;
	cvt.rn.f32.f64 	%f425, %fd55;
	neg.f32 	%f426, %f425;
	setp.lt.s32 	%p96, %r466, 0;
	selp.f32 	%f910, %f426, %f425, %p96;
$L__BB0_137:
	abs.f32 	%f118, %f913;
	setp.ltu.f32 	%p97, %f118, 0f47CE4780;
	add.s32 	%r471, %r885, 1;
	mul.rn.f32 	%f428, %f910, %f910;
	and.b32  	%r472, %r885, 1;
	setp.eq.b32 	%p98, %r472, 1;
	selp.f32 	%f429, %f910, 0f3F800000, %p98;
	fma.rn.f32 	%f430, %f428, %f429, 0f00000000;
	fma.rn.f32 	%f431, %f428, 0f37CBAC00, 0fBAB607ED;
	selp.f32 	%f432, 0fB94D4153, %f431, %p98;
	selp.f32 	%f433, 0f3C0885E4, 0f3D2AAABB, %p98;
	fma.rn.f32 	%f434, %f432, %f428, %f433;
	selp.f32 	%f435, 0fBE2AAAA8, 0fBEFFFFFF, %p98;
	fma.rn.f32 	%f436, %f434, %f428, %f435;
	fma.rn.f32 	%f437, %f436, %f430, %f429;
	and.b32  	%r473, %r471, 2;
	setp.eq.s32 	%p99, %r473, 0;
	mov.f32 	%f438, 0f00000000;
	sub.f32 	%f439, %f438, %f437;
	selp.f32 	%f119, %f437, %f439, %p99;
	@%p97 bra 	$L__BB0_145;
	setp.neu.f32 	%p100, %f118, 0f7F800000;
	@%p100 bra 	$L__BB0_140;
	mov.f32 	%f442, 0f00000000;
	mul.rn.f32 	%f911, %f913, %f442;
	mov.b32 	%r889, 0;
	bra.uni 	$L__BB0_145;
$L__BB0_140:
	mov.b64 	%rd364, 0;
	mov.b32 	%r886, 0;
$L__BB0_141:
	.pragma "nounroll";
	mul.wide.u32 	%rd180, %r886, 4;
	mov.u64 	%rd181, __cudart_i2opi_f;
	add.s64 	%rd182, %rd181, %rd180;
	ld.global.nc.u32 	%r475, [%rd182];
	shl.b32 	%r476, %r100, 8;
	or.b32  	%r477, %r476, -2147483648;
	mad.wide.u32 	%rd183, %r475, %r477, %rd364;
	shr.u64 	%rd364, %rd183, 32;
	add.s64 	%rd184, %rd7, %rd180;
	st.local.u32 	[%rd184], %rd183;
	add.s32 	%r886, %r886, 1;
	setp.ne.s32 	%p101, %r886, 6;
	@%p101 bra 	$L__BB0_141;
	shr.u32 	%r478, %r100, 23;
	st.local.u32 	[%rd7+24], %rd364;
	and.b32  	%r160, %r478, 31;
	and.b32  	%r479, %r478, 224;
	add.s32 	%r480, %r479, -128;
	shr.u32 	%r481, %r480, 5;
	mul.wide.u32 	%rd185, %r481, 4;
	sub.s64 	%rd186, %rd7, %rd185;
	ld.local.u32 	%r887, [%rd186+24];
	ld.local.u32 	%r888, [%rd186+20];
	setp.eq.s32 	%p102, %r160, 0;
	@%p102 bra 	$L__BB0_144;
	shf.l.wrap.b32 	%r887, %r888, %r887, %r160;
	shr.u32 	%r482, %r100, 23;
	and.b32  	%r483, %r482, 224;
	add.s32 	%r484, %r483, -128;
	shr.u32 	%r485, %r484, 5;
	mul.wide.u32 	%rd187, %r485, 4;
	sub.s64 	%rd188, %rd7, %rd187;
	ld.local.u32 	%r486, [%rd188+16];
	shf.l.wrap.b32 	%r888, %r486, %r888, %r160;
$L__BB0_144:
	shr.u32 	%r487, %r887, 30;
	shf.l.wrap.b32 	%r488, %r888, %r887, 2;
	shl.b32 	%r489, %r888, 2;
	shr.u32 	%r490, %r488, 31;
	add.s32 	%r491, %r490, %r487;
	neg.s32 	%r492, %r491;
	setp.lt.s32 	%p103, %r100, 0;
	selp.b32 	%r889, %r492, %r491, %p103;
	xor.b32  	%r493, %r488, %r100;
	shr.s32 	%r494, %r488, 31;
	xor.b32  	%r495, %r494, %r488;
	xor.b32  	%r496, %r494, %r489;
	cvt.u64.u32 	%rd189, %r495;
	shl.b64 	%rd190, %rd189, 32;
	cvt.u64.u32 	%rd191, %r496;
	or.b64  	%rd192, %rd190, %rd191;
	cvt.rn.f64.s64 	%fd56, %rd192;
	mul.f64 	%fd57, %fd56, 0d3BF921FB54442D19;
	cvt.rn.f32.f64 	%f440, %fd57;
	neg.f32 	%f441, %f440;
	setp.lt.s32 	%p104, %r493, 0;
	selp.f32 	%f911, %f441, %f440, %p104;
$L__BB0_145:
	fma.rn.f32 	%f443, %f82, 0f3BBB989D, 0f3F000000;
	cvt.sat.f32.f32 	%f444, %f443;
	mov.f32 	%f445, 0f4B400001;
	mov.f32 	%f446, 0f437C0000;
	fma.rm.f32 	%f447, %f444, %f446, %f445;
	add.f32 	%f448, %f447, 0fCB40007F;
	neg.f32 	%f449, %f448;
	fma.rn.f32 	%f450, %f82, 0f3FB8AA3B, %f449;
	fma.rn.f32 	%f451, %f82, 0f32A57060, %f450;
	ex2.approx.ftz.f32 	%f452, %f451;
	mov.b32 	%r498, %f447;
	shl.b32 	%r499, %r498, 23;
	mov.b32 	%f453, %r499;
	mul.f32 	%f454, %f452, %f453;
	mul.rn.f32 	%f455, %f911, %f911;
	and.b32  	%r500, %r889, 1;
	setp.eq.b32 	%p105, %r500, 1;
	selp.f32 	%f456, 0f3F800000, %f911, %p105;
	fma.rn.f32 	%f457, %f455, %f456, 0f00000000;
	fma.rn.f32 	%f458, %f455, 0f37CBAC00, 0fBAB607ED;
	selp.f32 	%f459, %f458, 0fB94D4153, %p105;
	selp.f32 	%f460, 0f3D2AAABB, 0f3C0885E4, %p105;
	fma.rn.f32 	%f461, %f459, %f455, %f460;
	selp.f32 	%f462, 0fBEFFFFFF, 0fBE2AAAA8, %p105;
	fma.rn.f32 	%f463, %f461, %f455, %f462;
	fma.rn.f32 	%f464, %f463, %f457, %f456;
	and.b32  	%r501, %r889, 2;
	setp.eq.s32 	%p106, %r501, 0;
	mov.f32 	%f465, 0f00000000;
	sub.f32 	%f466, %f465, %f464;
	selp.f32 	%f467, %f464, %f466, %p106;
	mul.f32 	%f913, %f454, %f467;
	mul.f32 	%f912, %f454, %f119;
$L__BB0_146:
	ld.param.u64 	%rd351, [_Z19matchedFilterKernelPfS_PN6thrust24THRUST_300001_SM_1000_NS7complexIfEEiii_param_1];
	ld.param.u64 	%rd349, [_Z19matchedFilterKernelPfS_PN6thrust24THRUST_300001_SM_1000_NS7complexIfEEiii_param_0];
	mul.f32 	%f567, %f899, %f912;
	mul.f32 	%f568, %f900, %f913;
	sub.f32 	%f569, %f567, %f568;
	mul.f32 	%f570, %f899, %f913;
	fma.rn.f32 	%f571, %f900, %f912, %f570;
	mul.wide.u32 	%rd246, %r863, 8;
	add.s64 	%rd247, %rd20, %rd246;
	st.local.v2.f32 	[%rd247], {%f569, %f571};
	mul.lo.s32 	%r627, %r834, 60000;
	mad.lo.s32 	%r628, %r835, 3000, %r627;
	add.s32 	%r629, %r628, %r863;
	cvta.to.global.u64 	%rd248, %rd349;
	mul.wide.u32 	%rd249, %r629, 4;
	add.s64 	%rd250, %rd248, %rd249;
	cvta.to.global.u64 	%rd251, %rd351;
	add.s64 	%rd252, %rd251, %rd249;
	ld.global.f32 	%f572, [%rd252];
	ld.global.f32 	%f573, [%rd250];
	fma.rn.f32 	%f574, %f572, 0f00000000, %f573;
	mul.f32 	%f575, %f569, %f574;
	mul.f32 	%f576, %f572, %f571;
	sub.f32 	%f577, %f575, %f576;
	mul.f32 	%f578, %f574, %f571;
	fma.rn.f32 	%f579, %f572, %f569, %f578;
	add.f32 	%f889, %f889, %f577;
	add.f32 	%f888, %f888, %f579;
	add.s32 	%r863, %r863, 1;
	setp.ne.s32 	%p141, %r863, 500;
	@%p141 bra 	$L__BB0_76;
	mov.b32 	%r890, 500;
$L__BB0_148:
	mul.wide.u32 	%rd253, %r890, 8;
	add.s64 	%rd254, %rd19, %rd253;
	sub.s32 	%r631, 998, %r890;
	mul.wide.u32 	%rd255, %r631, 8;
	add.s64 	%rd256, %rd20, %rd255;
	ld.local.v4.f32 	{%f580, %f581, %f582, %f583}, [%rd256];
	ld.local.v4.f32 	{%f584, %f585, %f586, %f587}, [%rd254];
	mul.f32 	%f588, %f582, %f584;
	mul.f32 	%f589, %f583, %f585;
	sub.f32 	%f590, %f588, %f589;
	mul.f32 	%f591, %f583, %f584;
	fma.rn.f32 	%f592, %f585, %f582, %f591;
	add.f32 	%f593, %f889, %f590;
	add.f32 	%f594, %f888, %f592;
	mul.f32 	%f595, %f580, %f586;
	mul.f32 	%f596, %f581, %f587;
	sub.f32 	%f597, %f595, %f596;
	mul.f32 	%f598, %f581, %f586;
	fma.rn.f32 	%f599, %f587, %f580, %f598;
	add.f32 	%f600, %f593, %f597;
	add.f32 	%f601, %f594, %f599;
	ld.local.v4.f32 	{%f602, %f603, %f604, %f605}, [%rd256+-16];
	ld.local.v4.f32 	{%f606, %f607, %f608, %f609}, [%rd254+16];
	mul.f32 	%f610, %f604, %f606;
	mul.f32 	%f611, %f605, %f607;
	sub.f32 	%f612, %f610, %f611;
	mul.f32 	%f613, %f605, %f606;
	fma.rn.f32 	%f614, %f607, %f604, %f613;
	add.f32 	%f615, %f600, %f612;
	add.f32 	%f616, %f601, %f614;
	mul.f32 	%f617, %f602, %f608;
	mul.f32 	%f618, %f603, %f609;
	sub.f32 	%f619, %f617, %f618;
	mul.f32 	%f620, %f603, %f608;
	fma.rn.f32 	%f621, %f609, %f602, %f620;
	add.f32 	%f889, %f615, %f619;
	add.f32 	%f888, %f616, %f621;
	add.s32 	%r890, %r890, 4;
	setp.ne.s32 	%p142, %r890, 1000;
	@%p142 bra 	$L__BB0_148;
	mov.b32 	%r891, 0;
$L__BB0_150:
	cvt.rn.f64.u32 	%fd66, %r891;
	div.rn.f64 	%fd67, %fd66, 0d411E848000000000;
	mul.f64 	%fd68, %fd67, 0d40E702E10BF18000;
	mul.f64 	%fd69, %fd68, %fd4;
	cvt.rn.f32.f64 	%f135, %fd69;
	abs.f32 	%f920, %f135;
	setp.lt.f32 	%p143, %f920, 0f40C90FDB;
	@%p143 bra 	$L__BB0_161;
	setp.gtu.f32 	%p144, %f920, 0f4C490FDB;
	@%p144 bra 	$L__BB0_158;
	mov.f32 	%f622, 0f40C90FDB;
	div.approx.f32 	%f623, %f920, %f622;
	cvt.rzi.f32.f32 	%f918, %f623;
	fma.rn.f32 	%f138, %f918, 0fC0C90FDB, %f920;
	mov.b32 	%r173, %f138;
	setp.lt.u32 	%p145, %r173, 1086918619;
	@%p145 bra 	$L__BB0_157;
	setp.lt.u32 	%p146, %r173, -2147483647;
	@%p146 bra 	$L__BB0_155;
	add.f32 	%f627, %f918, 0fBF800000;
	setp.lt.f32 	%p149, %f138, 0fC0C90FDB;
	add.f32 	%f628, %f627, 0fBF800000;
	selp.f32 	%f918, %f628, %f627, %p149;
	bra.uni 	$L__BB0_157;
$L__BB0_155:
	add.f32 	%f918, %f918, 0f3F800000;
	setp.ltu.f32 	%p147, %f138, 0f41490FDB;
	@%p147 bra 	$L__BB0_157;
	add.f32 	%f624, %f918, 0f3F800000;
	fma.rn.f32 	%f625, 0f40C90FDB, 0fC0400000, %f138;
	setp.ge.f32 	%p148, %f625, 0f00000000;
	add.f32 	%f626, %f624, 0f3F800000;
	selp.f32 	%f918, %f626, %f624, %p148;
$L__BB0_157:
	fma.rn.f32 	%f920, %f918, 0fC0C90FDB, %f920;
	bra.uni 	$L__BB0_161;
$L__BB0_158:
	mov.b32 	%r174, %f920;
	and.b32  	%r633, %r174, 8388607;
	or.b32  	%r892, %r633, 1065353216;
	mov.b32 	%f919, %r892;
	and.b32  	%r634, %r174, -8388608;
	add.s32 	%r893, %r634, -1082130432;
	setp.eq.s32 	%p150, %r893, 0;
	@%p150 bra 	$L__BB0_160;
$L__BB0_159:
	min.u32 	%r635, %r893, 192937984;
	add.s32 	%r636, %r892, %r635;
	mov.b32 	%f629, %r636;
	mul.f32 	%f630, %f629, 0f3F22F983;
	fma.rn.f32 	%f631, %f630, 0fBFC90FDB, %f629;
	fma.rn.f32 	%f632, %f631, 0f3F22F983, %f630;
	fma.rn.f32 	%f633, %f632, 0fBFC90FDB, %f629;
	mov.f32 	%f634, 0f3F22F983;
	fma.rz.f32 	%f635, %f633, %f634, %f632;
	cvt.rzi.f32.f32 	%f636, %f635;
	fma.rn.f32 	%f919, %f636, 0fBFC90FDB, %f629;
	sub.s32 	%r893, %r893, %r635;
	mov.b32 	%r892, %f919;
	setp.ne.s32 	%p151, %r893, 0;
	setp.ne.s32 	%p152, %r892, 0;
	and.pred  	%p153, %p151, %p152;
	@%p153 bra 	$L__BB0_159;
$L__BB0_160:
	setp.gt.u32 	%p154, %r174, 2139095039;
	selp.f32 	%f638, 0f7FFFFFFF, 0f4C000000, %p154;
	mul.f32 	%f639, %f919, 0f34000000;
	mul.f32 	%f920, %f638, %f639;
$L__BB0_161:
	abs.f32 	%f640, %f920;
	setp.nan.f32 	%p155, %f640, %f640;
	copysign.f32 	%f641, %f135, %f920;
	selp.f32 	%f149, %f920, %f641, %p155;
	mul.f32 	%f150, %f149, 0f80000000;
	neg.f32 	%f928, %f149;
	mov.b32 	%r181, %f928;
	and.b32  	%r182, %r181, 2147483647;
	setp.ne.s32 	%p156, %r182, 0;
	@%p156 bra 	$L__BB0_163;
	fma.rn.f32 	%f777, %f150, 0f3BBB989D, 0f3F000000;
	cvt.sat.f32.f32 	%f778, %f777;
	mov.f32 	%f779, 0f4B400001;
	mov.f32 	%f780, 0f437C0000;
	fma.rm.f32 	%f781, %f778, %f780, %f779;
	add.f32 	%f782, %f781, 0fCB40007F;
	neg.f32 	%f783, %f782;
	fma.rn.f32 	%f784, %f150, 0f3FB8AA3B, %f783;
	fma.rn.f32 	%f785, %f150, 0f32A57060, %f784;
	mov.b32 	%r815, %f781;
	shl.b32 	%r816, %r815, 23;
	mov.b32 	%f786, %r816;
	ex2.approx.ftz.f32 	%f787, %f785;
	mul.f32 	%f927, %f787, %f786;
	bra.uni 	$L__BB0_220;
$L__BB0_163:
	mov.b32 	%r183, %f150;
	and.b32  	%r184, %r183, 2147483647;
	setp.ne.s32 	%p157, %r184, 0;
	@%p157 bra 	$L__BB0_181;
	mul.f32 	%f743, %f149, 0fBF22F983;
	cvt.rni.s32.f32 	%r901, %f743;
	cvt.rn.f32.s32 	%f744, %r901;
	fma.rn.f32 	%f745, %f744, 0fBFC90FDA, %f928;
	fma.rn.f32 	%f746, %f744, 0fB3A22168, %f745;
	fma.rn.f32 	%f922, %f744, 0fA7C234C5, %f746;
	abs.f32 	%f154, %f928;
	setp.ltu.f32 	%p194, %f154, 0f47CE4780;
	mov.u32 	%r897, %r901;
	mov.f32 	%f921, %f922;
	@%p194 bra 	$L__BB0_172;
	setp.neu.f32 	%p195, %f154, 0f7F800000;
	@%p195 bra 	$L__BB0_167;
	mov.f32 	%f749, 0f00000000;
	mul.rn.f32 	%f921, %f928, %f749;
	mov.b32 	%r897, 0;
	bra.uni 	$L__BB0_172;
$L__BB0_167:
	mov.b64 	%rd365, 0;
	mov.b32 	%r894, 0;
$L__BB0_168:
	.pragma "nounroll";
	mul.wide.u32 	%rd314, %r894, 4;
	mov.u64 	%rd315, __cudart_i2opi_f;
	add.s64 	%rd316, %rd315, %rd314;
	ld.global.nc.u32 	%r765, [%rd316];
	shl.b32 	%r766, %r181, 8;
	or.b32  	%r767, %r766, -2147483648;
	mad.wide.u32 	%rd317, %r765, %r767, %rd365;
	shr.u64 	%rd365, %rd317, 32;
	add.s64 	%rd318, %rd6, %rd314;
	st.local.u32 	[%rd318], %rd317;
	add.s32 	%r894, %r894, 1;
	setp.ne.s32 	%p196, %r894, 6;
	@%p196 bra 	$L__BB0_168;
	shr.u32 	%r768, %r181, 23;
	st.local.u32 	[%rd6+24], %rd365;
	and.b32  	%r769, %r768, 31;
	and.b32  	%r770, %r768, 224;
	add.s32 	%r771, %r770, -128;
	shr.u32 	%r772, %r771, 5;
	mul.wide.u32 	%rd319, %r772, 4;
	sub.s64 	%rd320, %rd6, %rd319;
	ld.local.u32 	%r895, [%rd320+24];
	ld.local.u32 	%r896, [%rd320+20];
	setp.eq.s32 	%p197, %r769, 0;
	@%p197 bra 	$L__BB0_171;
	shr.u32 	%r773, %r181, 23;
	and.b32  	%r774, %r773, 31;
	shf.l.wrap.b32 	%r895, %r896, %r895, %r774;
	and.b32  	%r775, %r773, 224;
	add.s32 	%r776, %r775, -128;
	shr.u32 	%r777, %r776, 5;
	mul.wide.u32 	%rd321, %r777, 4;
	sub.s64 	%rd322, %rd6, %rd321;
	ld.local.u32 	%r778, [%rd322+16];
	shf.l.wrap.b32 	%r896, %r778, %r896, %r774;
$L__BB0_171:
	shr.u32 	%r779, %r895, 30;
	shf.l.wrap.b32 	%r780, %r896, %r895, 2;
	shl.b32 	%r781, %r896, 2;
	shr.u32 	%r782, %r780, 31;
	add.s32 	%r783, %r782, %r779;
	neg.s32 	%r784, %r783;
	setp.lt.s32 	%p198, %r181, 0;
	selp.b32 	%r897, %r784, %r783, %p198;
	xor.b32  	%r785, %r780, %r181;
	shr.s32 	%r786, %r780, 31;
	xor.b32  	%r787, %r786, %r780;
	xor.b32  	%r788, %r786, %r781;
	cvt.u64.u32 	%rd323, %r787;
	shl.b64 	%rd324, %rd323, 32;
	cvt.u64.u32 	%rd325, %r788;
	or.b64  	%rd326, %rd324, %rd325;
	cvt.rn.f64.s64 	%fd78, %rd326;
	mul.f64 	%fd79, %fd78, 0d3BF921FB54442D19;
	cvt.rn.f32.f64 	%f747, %fd79;
	neg.f32 	%f748, %f747;
	setp.lt.s32 	%p199, %r785, 0;
	selp.f32 	%f921, %f748, %f747, %p199;
$L__BB0_172:
	abs.f32 	%f158, %f928;
	setp.ltu.f32 	%p200, %f158, 0f47CE4780;
	add.s32 	%r790, %r897, 1;
	mul.rn.f32 	%f750, %f921, %f921;
	and.b32  	%r791, %r897, 1;
	setp.eq.b32 	%p201, %r791, 1;
	selp.f32 	%f751, %f921, 0f3F800000, %p201;
	fma.rn.f32 	%f752, %f750, %f751, 0f00000000;
	fma.rn.f32 	%f753, %f750, 0f37CBAC00, 0fBAB607ED;
	selp.f32 	%f754, 0fB94D4153, %f753, %p201;
	selp.f32 	%f755, 0f3C0885E4, 0f3D2AAABB, %p201;
	fma.rn.f32 	%f756, %f754, %f750, %f755;
	selp.f32 	%f757, 0fBE2AAAA8, 0fBEFFFFFF, %p201;
	fma.rn.f32 	%f758, %f756, %f750, %f757;
	fma.rn.f32 	%f759, %f758, %f752, %f751;
	and.b32  	%r792, %r790, 2;
	setp.eq.s32 	%p202, %r792, 0;
	mov.f32 	%f760, 0f00000000;
	sub.f32 	%f761, %f760, %f759;
	selp.f32 	%f927, %f759, %f761, %p202;
	@%p200 bra 	$L__BB0_180;
	setp.neu.f32 	%p203, %f158, 0f7F800000;
	@%p203 bra 	$L__BB0_175;
	mov.f32 	%f764, 0f00000000;
	mul.rn.f32 	%f922, %f928, %f764;
	mov.b32 	%r901, 0;
	bra.uni 	$L__BB0_180;
$L__BB0_175:
	mov.b64 	%rd366, 0;
	mov.b32 	%r898, 0;
$L__BB0_176:
	.pragma "nounroll";
	mul.wide.u32 	%rd328, %r898, 4;
	mov.u64 	%rd329, __cudart_i2opi_f;
	add.s64 	%rd330, %rd329, %rd328;
	ld.global.nc.u32 	%r794, [%rd330];
	shl.b32 	%r795, %r181, 8;
	or.b32  	%r796, %r795, -2147483648;
	mad.wide.u32 	%rd331, %r794, %r796, %rd366;
	shr.u64 	%rd366, %rd331, 32;
	add.s64 	%rd332, %rd5, %rd328;
	st.local.u32 	[%rd332], %rd331;
	add.s32 	%r898, %r898, 1;
	setp.ne.s32 	%p204, %r898, 6;
	@%p204 bra 	$L__BB0_176;
	shr.u32 	%r797, %r181, 23;
	st.local.u32 	[%rd5+24], %rd366;
	and.b32  	%r198, %r797, 31;
	and.b32  	%r798, %r797, 224;
	add.s32 	%r799, %r798, -128;
	shr.u32 	%r800, %r799, 5;
	mul.wide.u32 	%rd333, %r800, 4;
	sub.s64 	%rd56, %rd5, %rd333;
	ld.local.u32 	%r899, [%rd56+24];
	ld.local.u32 	%r900, [%rd56+20];
	setp.eq.s32 	%p205, %r198, 0;
	@%p205 bra 	$L__BB0_179;
	shf.l.wrap.b32 	%r899, %r900, %r899, %r198;
	ld.local.u32 	%r801, [%rd56+16];
	shf.l.wrap.b32 	%r900, %r801, %r900, %r198;
$L__BB0_179:
	shr.u32 	%r802, %r899, 30;
	shf.l.wrap.b32 	%r803, %r900, %r899, 2;
	shl.b32 	%r804, %r900, 2;
	shr.u32 	%r805, %r803, 31;
	add.s32 	%r806, %r805, %r802;
	neg.s32 	%r807, %r806;
	setp.lt.s32 	%p206, %r181, 0;
	selp.b32 	%r901, %r807, %r806, %p206;
	xor.b32  	%r808, %r803, %r181;
	shr.s32 	%r809, %r803, 31;
	xor.b32  	%r810, %r809, %r803;
	xor.b32  	%r811, %r809, %r804;
	cvt.u64.u32 	%rd334, %r810;
	shl.b64 	%rd335, %rd334, 32;
	cvt.u64.u32 	%rd336, %r811;
	or.b64  	%rd337, %rd335, %rd336;
	cvt.rn.f64.s64 	%fd80, %rd337;
	mul.f64 	%fd81, %fd80, 0d3BF921FB54442D19;
	cvt.rn.f32.f64 	%f762, %fd81;
	neg.f32 	%f763, %f762;
	setp.lt.s32 	%p207, %r808, 0;
	selp.f32 	%f922, %f763, %f762, %p207;
$L__BB0_180:
	mul.rn.f32 	%f765, %f922, %f922;
	and.b32  	%r813, %r901, 1;
	setp.eq.b32 	%p208, %r813, 1;
	selp.f32 	%f766, 0f3F800000, %f922, %p208;
	fma.rn.f32 	%f767, %f765, %f766, 0f00000000;
	fma.rn.f32 	%f768, %f765, 0f37CBAC00, 0fBAB607ED;
	selp.f32 	%f769, %f768, 0fB94D4153, %p208;
	selp.f32 	%f770, 0f3D2AAABB, 0f3C0885E4, %p208;
	fma.rn.f32 	%f771, %f769, %f765, %f770;
	selp.f32 	%f772, 0fBEFFFFFF, 0fBE2AAAA8, %p208;
	fma.rn.f32 	%f773, %f771, %f765, %f772;
	fma.rn.f32 	%f774, %f773, %f767, %f766;
	and.b32  	%r814, %r901, 2;
	setp.eq.s32 	%p209, %r814, 0;
	mov.f32 	%f775, 0f00000000;
	sub.f32 	%f776, %f775, %f774;
	selp.f32 	%f928, %f774, %f776, %p209;
	bra.uni 	$L__BB0_220;
$L__BB0_181:
	setp.lt.u32 	%p158, %r182, 2139095040;
	@%p158 bra 	$L__BB0_185;
	setp.eq.s32 	%p192, %r184, 2139095040;
	@%p192 bra 	$L__BB0_184;
	sub.f32 	%f927, %f149, %f149;
	mov.f32 	%f928, %f927;
	bra.uni 	$L__BB0_220;
$L__BB0_184:
	setp.gt.s32 	%p193, %r183, -1;
	sub.f32 	%f742, %f149, %f149;
	selp.f32 	%f927, %f150, 0f00000000, %p193;
	selp.f32 	%f928, %f742, 0f00000000, %p193;
	bra.uni 	$L__BB0_220;
$L__BB0_185:
	add.s32 	%r637, %r183, -1118925336;
	setp.gt.u32 	%p159, %r637, 9342556;
	@%p159 bra 	$L__BB0_203;
	add.f32 	%f689, %f150, 0fC322E3BC;
	fma.rn.f32 	%f690, %f689, 0f3BBB989D, 0f3F000000;
	cvt.sat.f32.f32 	%f691, %f690;
	mov.f32 	%f692, 0f4B400001;
	mov.f32 	%f693, 0f437C0000;
	fma.rm.f32 	%f694, %f691, %f693, %f692;
	add.f32 	%f695, %f694, 0fCB40007F;
	neg.f32 	%f696, %f695;
	fma.rn.f32 	%f697, %f689, 0f3FB8AA3B, %f696;
	fma.rn.f32 	%f698, %f689, 0f32A57060, %f697;
	mov.b32 	%r695, %f694;
	shl.b32 	%r696, %r695, 23;
	mov.b32 	%f699, %r696;
	ex2.approx.ftz.f32 	%f700, %f698;
	mul.f32 	%f701, %f700, %f699;
	mov.b32 	%r697, %f701;
	shr.u32 	%r698, %r697, 23;
	add.s32 	%r699, %r698, -19;
	and.b32  	%r700, %r697, 8388607;
	or.b32  	%r701, %r700, 2130706432;
	mov.b32 	%f167, %r701;
	cvt.u16.u32 	%rs9, %r699;
	shr.u16 	%rs10, %rs9, 15;
	add.s16 	%rs11, %rs9, %rs10;
	shr.s16 	%rs12, %rs11, 1;
	cvt.s32.s16 	%r702, %rs12;
	shl.b32 	%r703, %r702, 23;
	add.s32 	%r704, %r703, 1065353216;
	mov.b32 	%f168, %r704;
	sub.s32 	%r705, %r699, %r702;
	shl.b32 	%r706, %r705, 23;
	add.s32 	%r207, %r706, 1065353216;
	mul.f32 	%f702, %f149, 0fBF22F983;
	cvt.rni.s32.f32 	%r909, %f702;
	cvt.rn.f32.s32 	%f703, %r909;
	fma.rn.f32 	%f704, %f703, 0fBFC90FDA, %f928;
	fma.rn.f32 	%f705, %f703, 0fB3A22168, %f704;
	fma.rn.f32 	%f924, %f703, 0fA7C234C5, %f705;
	abs.f32 	%f170, %f928;
	setp.ltu.f32 	%p176, %f170, 0f47CE4780;
	mov.u32 	%r905, %r909;
	mov.f32 	%f923, %f924;
	@%p176 bra 	$L__BB0_194;
	setp.neu.f32 	%p177, %f170, 0f7F800000;
	@%p177 bra 	$L__BB0_189;
	mov.f32 	%f708, 0f00000000;
	mul.rn.f32 	%f923, %f928, %f708;
	mov.b32 	%r905, 0;
	bra.uni 	$L__BB0_194;
$L__BB0_189:
	mov.b64 	%rd367, 0;
	mov.b32 	%r902, 0;
$L__BB0_190:
	.pragma "nounroll";
	mul.wide.u32 	%rd286, %r902, 4;
	mov.u64 	%rd287, __cudart_i2opi_f;
	add.s64 	%rd288, %rd287, %rd286;
	ld.global.nc.u32 	%r708, [%rd288];
	shl.b32 	%r709, %r181, 8;
	or.b32  	%r710, %r709, -2147483648;
	mad.wide.u32 	%rd289, %r708, %r710, %rd367;
	shr.u64 	%rd367, %rd289, 32;
	add.s64 	%rd290, %rd4, %rd286;
	st.local.u32 	[%rd290], %rd289;
	add.s32 	%r902, %r902, 1;
	setp.ne.s32 	%p178, %r902, 6;
	@%p178 bra 	$L__BB0_190;
	shr.u32 	%r711, %r181, 23;
	st.local.u32 	[%rd4+24], %rd367;
	and.b32  	%r712, %r711, 31;
	and.b32  	%r713, %r711, 224;
	add.s32 	%r714, %r713, -128;
	shr.u32 	%r715, %r714, 5;
	mul.wide.u32 	%rd291, %r715, 4;
	sub.s64 	%rd292, %rd4, %rd291;
	ld.local.u32 	%r903, [%rd292+24];
	ld.local.u32 	%r904, [%rd292+20];
	setp.eq.s32 	%p179, %r712, 0;
	@%p179 bra 	$L__BB0_193;
	shr.u32 	%r716, %r181, 23;
	and.b32  	%r717, %r716, 31;
	shf.l.wrap.b32 	%r903, %r904, %r903, %r717;
	and.b32  	%r718, %r716, 224;
	add.s32 	%r719, %r718, -128;
	shr.u32 	%r720, %r719, 5;
	mul.wide.u32 	%rd293, %r720, 4;
	sub.s64 	%rd294, %rd4, %rd293;
	ld.local.u32 	%r721, [%rd294+16];
	shf.l.wrap.b32 	%r904, %r721, %r904, %r717;
$L__BB0_193:
	shr.u32 	%r722, %r903, 30;
	shf.l.wrap.b32 	%r723, %r904, %r903, 2;
	shl.b32 	%r724, %r904, 2;
	shr.u32 	%r725, %r723, 31;
	add.s32 	%r726, %r725, %r722;
	neg.s32 	%r727, %r726;
	setp.lt.s32 	%p180, %r181, 0;
	selp.b32 	%r905, %r727, %r726, %p180;
	xor.b32  	%r728, %r723, %r181;
	shr.s32 	%r729, %r723, 31;
	xor.b32  	%r730, %r729, %r723;
	xor.b32  	%r731, %r729, %r724;
	cvt.u64.u32 	%rd295, %r730;
	shl.b64 	%rd296, %rd295, 32;
	cvt.u64.u32 	%rd297, %r731;
	or.b64  	%rd298, %rd296, %rd297;
	cvt.rn.f64.s64 	%fd74, %rd298;
	mul.f64 	%fd75, %fd74, 0d3BF921FB54442D19;
	cvt.rn.f32.f64 	%f706, %fd75;
	neg.f32 	%f707, %f706;
	setp.lt.s32 	%p181, %r728, 0;
	selp.f32 	%f923, %f707, %f706, %p181;
$L__BB0_194:
	abs.f32 	%f174, %f928;
	setp.ltu.f32 	%p182, %f174, 0f47CE4780;
	add.s32 	%r733, %r905, 1;
	mul.rn.f32 	%f709, %f923, %f923;
	and.b32  	%r734, %r905, 1;
	setp.eq.b32 	%p183, %r734, 1;
	selp.f32 	%f710, %f923, 0f3F800000, %p183;
	fma.rn.f32 	%f711, %f709, %f710, 0f00000000;
	fma.rn.f32 	%f712, %f709, 0f37CBAC00, 0fBAB607ED;
	selp.f32 	%f713, 0fB94D4153, %f712, %p183;
	selp.f32 	%f714, 0f3C0885E4, 0f3D2AAABB, %p183;
	fma.rn.f32 	%f715, %f713, %f709, %f714;
	selp.f32 	%f716, 0fBE2AAAA8, 0fBEFFFFFF, %p183;
	fma.rn.f32 	%f717, %f715, %f709, %f716;
	fma.rn.f32 	%f718, %f717, %f711, %f710;
	and.b32  	%r735, %r733, 2;
	setp.eq.s32 	%p184, %r735, 0;
	mov.f32 	%f719, 0f00000000;
	sub.f32 	%f720, %f719, %f718;
	selp.f32 	%f721, %f718, %f720, %p184;
	mul.f32 	%f722, %f721, %f167;
	mul.f32 	%f175, %f722, %f168;
	@%p182 bra 	$L__BB0_202;
	setp.neu.f32 	%p185, %f174, 0f7F800000;
	@%p185 bra 	$L__BB0_197;
	mov.f32 	%f725, 0f00000000;
	mul.rn.f32 	%f924, %f928, %f725;
	mov.b32 	%r909, 0;
	bra.uni 	$L__BB0_202;
$L__BB0_197:
	mov.b64 	%rd368, 0;
	mov.b32 	%r906, 0;
$L__BB0_198:
	.pragma "nounroll";
	mul.wide.u32 	%rd300, %r906, 4;
	mov.u64 	%rd301, __cudart_i2opi_f;
	add.s64 	%rd302, %rd301, %rd300;
	ld.global.nc.u32 	%r737, [%rd302];
	shl.b32 	%r738, %r181, 8;
	or.b32  	%r739, %r738, -2147483648;
	mad.wide.u32 	%rd303, %r737, %r739, %rd368;
	shr.u64 	%rd368, %rd303, 32;
	add.s64 	%rd304, %rd3, %rd300;
	st.local.u32 	[%rd304], %rd303;
	add.s32 	%r906, %r906, 1;
	setp.ne.s32 	%p186, %r906, 6;
	@%p186 bra 	$L__BB0_198;
	shr.u32 	%r740, %r181, 23;
	st.local.u32 	[%rd3+24], %rd368;
	and.b32  	%r741, %r740, 31;
	and.b32  	%r742, %r740, 224;
	add.s32 	%r743, %r742, -128;
	shr.u32 	%r744, %r743, 5;
	mul.wide.u32 	%rd305, %r744, 4;
	sub.s64 	%rd306, %rd3, %rd305;
	ld.local.u32 	%r907, [%rd306+24];
	ld.local.u32 	%r908, [%rd306+20];
	setp.eq.s32 	%p187, %r741, 0;
	@%p187 bra 	$L__BB0_201;
	shr.u32 	%r745, %r181, 23;
	and.b32  	%r746, %r745, 31;
	shf.l.wrap.b32 	%r907, %r908, %r907, %r746;
	and.b32  	%r747, %r745, 224;
	add.s32 	%r748, %r747, -128;
	shr.u32 	%r749, %r748, 5;
	mul.wide.u32 	%rd307, %r749, 4;
	sub.s64 	%rd308, %rd3, %rd307;
	ld.local.u32 	%r750, [%rd308+16];
	shf.l.wrap.b32 	%r908, %r750, %r908, %r746;
$L__BB0_201:
	shr.u32 	%r751, %r907, 30;
	shf.l.wrap.b32 	%r752, %r908, %r907, 2;
	shl.b32 	%r753, %r908, 2;
	shr.u32 	%r754, %r752, 31;
	add.s32 	%r755, %r754, %r751;
	neg.s32 	%r756, %r755;
	setp.lt.s32 	%p188, %r181, 0;
	selp.b32 	%r909, %r756, %r755, %p188;
	xor.b32  	%r757, %r752, %r181;
	shr.s32 	%r758, %r752, 31;
	xor.b32  	%r759, %r758, %r752;
	xor.b32  	%r760, %r758, %r753;
	cvt.u64.u32 	%rd309, %r759;
	shl.b64 	%rd310, %rd309, 32;
	cvt.u64.u32 	%rd311, %r760;
	or.b64  	%rd312, %rd310, %rd311;
	cvt.rn.f64.s64 	%fd76, %rd312;
	mul.f64 	%fd77, %fd76, 0d3BF921FB54442D19;
	cvt.rn.f32.f64 	%f723, %fd77;
	neg.f32 	%f724, %f723;
	setp.lt.s32 	%p189, %r757, 0;
	selp.f32 	%f924, %f724, %f723, %p189;
$L__BB0_202:
	mov.b32 	%f726, %r207;
	mul.rn.f32 	%f727, %f924, %f924;
	and.b32  	%r762, %r909, 1;
	setp.eq.b32 	%p190, %r762, 1;
	selp.f32 	%f728, 0f3F800000, %f924, %p190;
	fma.rn.f32 	%f729, %f727, %f728, 0f00000000;
	fma.rn.f32 	%f730, %f727, 0f37CBAC00, 0fBAB607ED;
	selp.f32 	%f731, %f730, 0fB94D4153, %p190;
	selp.f32 	%f732, 0f3D2AAABB, 0f3C0885E4, %p190;
	fma.rn.f32 	%f733, %f731, %f727, %f732;
	selp.f32 	%f734, 0fBEFFFFFF, 0fBE2AAAA8, %p190;
	fma.rn.f32 	%f735, %f733, %f727, %f734;
	fma.rn.f32 	%f736, %f735, %f729, %f728;
	and.b32  	%r763, %r909, 2;
	setp.eq.s32 	%p191, %r763, 0;
	mov.f32 	%f737, 0f00000000;
	sub.f32 	%f738, %f737, %f736;
	selp.f32 	%f739, %f736, %f738, %p191;
	mul.f32 	%f740, %f739, %f167;
	mul.f32 	%f741, %f740, %f168;
	mul.f32 	%f928, %f741, %f726;
	mul.f32 	%f927, %f175, %f726;
	bra.uni 	$L__BB0_220;
$L__BB0_203:
	mul.f32 	%f642, %f149, 0fBF22F983;
	cvt.rni.s32.f32 	%r917, %f642;
	cvt.rn.f32.s32 	%f643, %r917;
	fma.rn.f32 	%f644, %f643, 0fBFC90FDA, %f928;
	fma.rn.f32 	%f645, %f643, 0fB3A22168, %f644;
	fma.rn.f32 	%f926, %f643, 0fA7C234C5, %f645;
	abs.f32 	%f182, %f928;
	setp.ltu.f32 	%p160, %f182, 0f47CE4780;
	mov.u32 	%r913, %r917;
	mov.f32 	%f925, %f926;
	@%p160 bra 	$L__BB0_211;
	setp.neu.f32 	%p161, %f182, 0f7F800000;
	@%p161 bra 	$L__BB0_206;
	mov.f32 	%f648, 0f00000000;
	mul.rn.f32 	%f925, %f928, %f648;
	mov.b32 	%r913, 0;
	bra.uni 	$L__BB0_211;
$L__BB0_206:
	mov.b64 	%rd369, 0;
	mov.b32 	%r910, 0;
$L__BB0_207:
	.pragma "nounroll";
	mul.wide.u32 	%rd258, %r910, 4;
	mov.u64 	%rd259, __cudart_i2opi_f;
	add.s64 	%rd260, %rd259, %rd258;
	ld.global.nc.u32 	%r639, [%rd260];
	shl.b32 	%r640, %r181, 8;
	or.b32  	%r641, %r640, -2147483648;
	mad.wide.u32 	%rd261, %r639, %r641, %rd369;
	shr.u64 	%rd369, %rd261, 32;
	add.s64 	%rd262, %rd2, %rd258;
	st.local.u32 	[%rd262], %rd261;
	add.s32 	%r910, %r910, 1;
	setp.ne.s32 	%p162, %r910, 6;
	@%p162 bra 	$L__BB0_207;
	shr.u32 	%r642, %r181, 23;
	st.local.u32 	[%rd2+24], %rd369;
	and.b32  	%r643, %r642, 31;
	and.b32  	%r644, %r642, 224;
	add.s32 	%r645, %r644, -128;
	shr.u32 	%r646, %r645, 5;
	mul.wide.u32 	%rd263, %r646, 4;
	sub.s64 	%rd264, %rd2, %rd263;
	ld.local.u32 	%r911, [%rd264+24];
	ld.local.u32 	%r912, [%rd264+20];
	setp.eq.s32 	%p163, %r643, 0;
	@%p163 bra 	$L__BB0_210;
	shr.u32 	%r647, %r181, 23;
	and.b32  	%r648, %r647, 31;
	shf.l.wrap.b32 	%r911, %r912, %r911, %r648;
	and.b32  	%r649, %r647, 224;
	add.s32 	%r650, %r649, -128;
	shr.u32 	%r651, %r650, 5;
	mul.wide.u32 	%rd265, %r651, 4;
	sub.s64 	%rd266, %rd2, %rd265;
	ld.local.u32 	%r652, [%rd266+16];
	shf.l.wrap.b32 	%r912, %r652, %r912, %r648;
$L__BB0_210:
	shr.u32 	%r653, %r911, 30;
	shf.l.wrap.b32 	%r654, %r912, %r911, 2;
	shl.b32 	%r655, %r912, 2;
	shr.u32 	%r656, %r654, 31;
	add.s32 	%r657, %r656, %r653;
	neg.s32 	%r658, %r657;
	setp.lt.s32 	%p164, %r181, 0;
	selp.b32 	%r913, %r658, %r657, %p164;
	xor.b32  	%r659, %r654, %r181;
	shr.s32 	%r660, %r654, 31;
	xor.b32  	%r661, %r660, %r654;
	xor.b32  	%r662, %r660, %r655;
	cvt.u64.u32 	%rd267, %r661;
	shl.b64 	%rd268, %rd267, 32;
	cvt.u64.u32 	%rd269, %r662;
	or.b64  	%rd270, %rd268, %rd269;
	cvt.rn.f64.s64 	%fd70, %rd270;
	mul.f64 	%fd71, %fd70, 0d3BF921FB54442D19;
	cvt.rn.f32.f64 	%f646, %fd71;
	neg.f32 	%f647, %f646;
	setp.lt.s32 	%p165, %r659, 0;
	selp.f32 	%f925, %f647, %f646, %p165;
$L__BB0_211:
	abs.f32 	%f186, %f928;
	setp.ltu.f32 	%p166, %f186, 0f47CE4780;
	add.s32 	%r664, %r913, 1;
	mul.rn.f32 	%f649, %f925, %f925;
	and.b32  	%r665, %r913, 1;
	setp.eq.b32 	%p167, %r665, 1;
	selp.f32 	%f650, %f925, 0f3F800000, %p167;
	fma.rn.f32 	%f651, %f649, %f650, 0f00000000;
	fma.rn.f32 	%f652, %f649, 0f37CBAC00, 0fBAB607ED;
	selp.f32 	%f653, 0fB94D4153, %f652, %p167;
	selp.f32 	%f654, 0f3C0885E4, 0f3D2AAABB, %p167;
	fma.rn.f32 	%f655, %f653, %f649, %f654;
	selp.f32 	%f656, 0fBE2AAAA8, 0fBEFFFFFF, %p167;
	fma.rn.f32 	%f657, %f655, %f649, %f656;
	fma.rn.f32 	%f658, %f657, %f651, %f650;
	and.b32  	%r666, %r664, 2;
	setp.eq.s32 	%p168, %r666, 0;
	mov.f32 	%f659, 0f00000000;
	sub.f32 	%f660, %f659, %f658;
	selp.f32 	%f187, %f658, %f660, %p168;
	@%p166 bra 	$L__BB0_219;
	setp.neu.f32 	%p169, %f186, 0f7F800000;
	@%p169 bra 	$L__BB0_214;
	mov.f32 	%f663, 0f00000000;
	mul.rn.f32 	%f926, %f928, %f663;
	mov.b32 	%r917, 0;
	bra.uni 	$L__BB0_219;
$L__BB0_214:
	mov.b64 	%rd370, 0;
	mov.b32 	%r914, 0;
$L__BB0_215:
	.pragma "nounroll";
	mul.wide.u32 	%rd272, %r914, 4;
	mov.u64 	%rd273, __cudart_i2opi_f;
	add.s64 	%rd274, %rd273, %rd272;
	ld.global.nc.u32 	%r668, [%rd274];
	shl.b32 	%r669, %r181, 8;
	or.b32  	%r670, %r669, -2147483648;
	mad.wide.u32 	%rd275, %r668, %r670, %rd370;
	shr.u64 	%rd370, %rd275, 32;
	add.s64 	%rd276, %rd1, %rd272;
	st.local.u32 	[%rd276], %rd275;
	add.s32 	%r914, %r914, 1;
	setp.ne.s32 	%p170, %r914, 6;
	@%p170 bra 	$L__BB0_215;
	shr.u32 	%r671, %r181, 23;
	st.local.u32 	[%rd1+24], %rd370;
	and.b32  	%r242, %r671, 31;
	and.b32  	%r672, %r671, 224;
	add.s32 	%r673, %r672, -128;
	shr.u32 	%r674, %r673, 5;
	mul.wide.u32 	%rd277, %r674, 4;
	sub.s64 	%rd278, %rd1, %rd277;
	ld.local.u32 	%r915, [%rd278+24];
	ld.local.u32 	%r916, [%rd278+20];
	setp.eq.s32 	%p171, %r242, 0;
	@%p171 bra 	$L__BB0_218;
	shf.l.wrap.b32 	%r915, %r916, %r915, %r242;
	shr.u32 	%r675, %r181, 23;
	and.b32  	%r676, %r675, 224;
	add.s32 	%r677, %r676, -128;
	shr.u32 	%r678, %r677, 5;
	mul.wide.u32 	%rd279, %r678, 4;
	sub.s64 	%rd280, %rd1, %rd279;
	ld.local.u32 	%r679, [%rd280+16];
	shf.l.wrap.b32 	%r916, %r679, %r916, %r242;
$L__BB0_218:
	shr.u32 	%r680, %r915, 30;
	shf.l.wrap.b32 	%r681, %r916, %r915, 2;
	shl.b32 	%r682, %r916, 2;
	shr.u32 	%r683, %r681, 31;
	add.s32 	%r684, %r683, %r680;
	neg.s32 	%r685, %r684;
	setp.lt.s32 	%p172, %r181, 0;
	selp.b32 	%r917, %r685, %r684, %p172;
	xor.b32  	%r686, %r681, %r181;
	shr.s32 	%r687, %r681, 31;
	xor.b32  	%r688, %r687, %r681;
	xor.b32  	%r689, %r687, %r682;
	cvt.u64.u32 	%rd281, %r688;
	shl.b64 	%rd282, %rd281, 32;
	cvt.u64.u32 	%rd283, %r689;
	or.b64  	%rd284, %rd282, %rd283;
	cvt.rn.f64.s64 	%fd72, %rd284;
	mul.f64 	%fd73, %fd72, 0d3BF921FB54442D19;
	cvt.rn.f32.f64 	%f661, %fd73;
	neg.f32 	%f662, %f661;
	setp.lt.s32 	%p173, %r686, 0;
	selp.f32 	%f926, %f662, %f661, %p173;
$L__BB0_219:
	fma.rn.f32 	%f664, %f150, 0f3BBB989D, 0f3F000000;
	cvt.sat.f32.f32 	%f665, %f664;
	mov.f32 	%f666, 0f4B400001;
	mov.f32 	%f667, 0f437C0000;
	fma.rm.f32 	%f668, %f665, %f667, %f666;
	add.f32 	%f669, %f668, 0fCB40007F;
	neg.f32 	%f670, %f669;
	fma.rn.f32 	%f671, %f150, 0f3FB8AA3B, %f670;
	fma.rn.f32 	%f672, %f150, 0f32A57060, %f671;
	ex2.approx.ftz.f32 	%f673, %f672;
	mov.b32 	%r691, %f668;
	shl.b32 	%r692, %r691, 23;
	mov.b32 	%f674, %r692;
	mul.f32 	%f675, %f673, %f674;
	mul.rn.f32 	%f676, %f926, %f926;
	and.b32  	%r693, %r917, 1;
	setp.eq.b32 	%p174, %r693, 1;
	selp.f32 	%f677, 0f3F800000, %f926, %p174;
	fma.rn.f32 	%f678, %f676, %f677, 0f00000000;
	fma.rn.f32 	%f679, %f676, 0f37CBAC00, 0fBAB607ED;
	selp.f32 	%f680, %f679, 0fB94D4153, %p174;
	selp.f32 	%f681, 0f3D2AAABB, 0f3C0885E4, %p174;
	fma.rn.f32 	%f682, %f680, %f676, %f681;
	selp.f32 	%f683, 0fBEFFFFFF, 0fBE2AAAA8, %p174;
	fma.rn.f32 	%f684, %f682, %f676, %f683;
	fma.rn.f32 	%f685, %f684, %f678, %f677;
	and.b32  	%r694, %r917, 2;
	setp.eq.s32 	%p175, %r694, 0;
	mov.f32 	%f686, 0f00000000;
	sub.f32 	%f687, %f686, %f685;
	selp.f32 	%f688, %f685, %f687, %p175;
	mul.f32 	%f928, %f675, %f688;
	mul.f32 	%f927, %f675, %f187;
$L__BB0_220:
	mul.f32 	%f788, %f899, %f927;
	mul.f32 	%f789, %f900, %f928;
	sub.f32 	%f790, %f788, %f789;
	mul.f32 	%f791, %f899, %f928;
	fma.rn.f32 	%f792, %f900, %f927, %f791;
	mul.wide.u32 	%rd338, %r891, 8;
	add.s64 	%rd339, %rd21, %rd338;
	st.local.v2.f32 	[%rd339], {%f790, %f792};
	add.s64 	%rd340, %rd19, %rd338;
	ld.local.v2.f32 	{%f793, %f794}, [%rd340+8000];
	mul.f32 	%f795, %f790, %f793;
	mul.f32 	%f796, %f792, %f794;
	sub.f32 	%f797, %f795, %f796;
	mul.f32 	%f798, %f792, %f793;
	fma.rn.f32 	%f799, %f794, %f790, %f798;
	add.f32 	%f889, %f889, %f797;
	add.f32 	%f888, %f888, %f799;
	add.s32 	%r891, %r891, 1;
	setp.ne.s32 	%p210, %r891, 1000;
	@%p210 bra 	$L__BB0_150;
	mov.b32 	%r918, 1000;
$L__BB0_222:
	mul.wide.u32 	%rd341, %r918, 8;
	add.s64 	%rd342, %rd19, %rd341;
	sub.s32 	%r818, 1998, %r918;
	mul.wide.u32 	%rd343, %r818, 8;
	add.s64 	%rd344, %rd21, %rd343;
	ld.local.v4.f32 	{%f800, %f801, %f802, %f803}, [%rd344];
	ld.local.v4.f32 	{%f804, %f805, %f806, %f807}, [%rd342+8000];
	mul.f32 	%f808, %f802, %f804;
	mul.f32 	%f809, %f803, %f805;
	sub.f32 	%f810, %f808, %f809;
	mul.f32 	%f811, %f803, %f804;
	fma.rn.f32 	%f812, %f805, %f802, %f811;
	add.f32 	%f813, %f889, %f810;
	add.f32 	%f814, %f888, %f812;
	mul.f32 	%f815, %f800, %f806;
	mul.f32 	%f816, %f801, %f807;
	sub.f32 	%f817, %f815, %f816;
	mul.f32 	%f818, %f801, %f806;
	fma.rn.f32 	%f819, %f807, %f800, %f818;
	add.f32 	%f820, %f813, %f817;
	add.f32 	%f821, %f814, %f819;
	ld.local.v4.f32 	{%f822, %f823, %f824, %f825}, [%rd344+-16];
	ld.local.v4.f32 	{%f826, %f827, %f828, %f829}, [%rd342+8016];
	mul.f32 	%f830, %f824, %f826;
	mul.f32 	%f831, %f825, %f827;
	sub.f32 	%f832, %f830, %f831;
	mul.f32 	%f833, %f825, %f826;
	fma.rn.f32 	%f834, %f827, %f824, %f833;
	add.f32 	%f835, %f820, %f832;
	add.f32 	%f836, %f821, %f834;
	mul.f32 	%f837, %f822, %f828;
	mul.f32 	%f838, %f823, %f829;
	sub.f32 	%f839, %f837, %f838;
	mul.f32 	%f840, %f823, %f828;
	fma.rn.f32 	%f841, %f829, %f822, %f840;
	add.f32 	%f842, %f835, %f839;
	add.f32 	%f843, %f836, %f841;
	ld.local.v4.f32 	{%f844, %f845, %f846, %f847}, [%rd344+-32];
	ld.local.v4.f32 	{%f848, %f849, %f850, %f851}, [%rd342+8032];
	mul.f32 	%f852, %f846, %f848;
	mul.f32 	%f853, %f847, %f849;
	sub.f32 	%f854, %f852, %f853;
	mul.f32 	%f855, %f847, %f848;
	fma.rn.f32 	%f856, %f849, %f846, %f855;
	add.f32 	%f857, %f842, %f854;
	add.f32 	%f858, %f843, %f856;
	mul.f32 	%f859, %f844, %f850;
	mul.f32 	%f860, %f845, %f851;
	sub.f32 	%f861, %f859, %f860;
	mul.f32 	%f862, %f845, %f850;
	fma.rn.f32 	%f863, %f851, %f844, %f862;
	add.f32 	%f864, %f857, %f861;
	add.f32 	%f865, %f858, %f863;
	ld.local.v4.f32 	{%f866, %f867, %f868, %f869}, [%rd344+-48];
	ld.local.v4.f32 	{%f870, %f871, %f872, %f873}, [%rd342+8048];
	mul.f32 	%f874, %f868, %f870;
	mul.f32 	%f875, %f869, %f871;
	sub.f32 	%f876, %f874, %f875;
	mul.f32 	%f877, %f869, %f870;
	fma.rn.f32 	%f878, %f871, %f868, %f877;
	add.f32 	%f879, %f864, %f876;
	add.f32 	%f880, %f865, %f878;
	mul.f32 	%f881, %f866, %f872;
	mul.f32 	%f882, %f867, %f873;
	sub.f32 	%f883, %f881, %f882;
	mul.f32 	%f884, %f867, %f872;
	fma.rn.f32 	%f885, %f873, %f866, %f884;
	add.f32 	%f889, %f879, %f883;
	add.f32 	%f888, %f880, %f885;
	add.s32 	%r918, %r918, 8;
	setp.ne.s32 	%p211, %r918, 2000;
	@%p211 bra 	$L__BB0_222;
	add.s32 	%r835, %r835, 1;
	setp.ne.s32 	%p212, %r835, 20;
	@%p212 bra 	$L__BB0_3;
	add.s32 	%r834, %r834, 1;
	setp.ne.s32 	%p213, %r834, 20;
	@%p213 bra 	$L__BB0_2;
	ld.param.u32 	%r833, [_Z19matchedFilterKernelPfS_PN6thrust24THRUST_300001_SM_1000_NS7complexIfEEiii_param_5];
	ld.param.u64 	%rd352, [_Z19matchedFilterKernelPfS_PN6thrust24THRUST_300001_SM_1000_NS7complexIfEEiii_param_2];
	mov.u32 	%r819, %ctaid.x;
	mov.u32 	%r820, %ntid.x;
	mov.u32 	%r821, %tid.x;
	mad.lo.s32 	%r822, %r819, %r820, %r821;
	mov.u32 	%r823, %ctaid.y;
	mov.u32 	%r824, %ntid.y;
	mov.u32 	%r825, %tid.y;
	mad.lo.s32 	%r826, %r823, %r824, %r825;
	mad.lo.s32 	%r827, %r259, %r822, %r826;
	mov.u32 	%r828, %ctaid.z;
	mov.u32 	%r829, %ntid.z;
	mov.u32 	%r830, %tid.z;
	mad.lo.s32 	%r831, %r828, %r829, %r830;
	mad.lo.s32 	%r832, %r827, %r833, %r831;
	cvta.to.global.u64 	%rd345, %rd352;
	mul.wide.s32 	%rd346, %r832, 8;
	add.s64 	%rd347, %rd345, %rd346;
	st.global.v2.f32 	[%rd347], {%f889, %f888};
$L__BB0_226:
	ret;

}


// ===== COMPILED SASS (sm_100) =====

	.target	sm_100

	.elftype	@"ET_EXEC"


//--------------------- .note.nv.tkinfo           --------------------------
	.section	.note.nv.tkinfo,"",@"SHT_NOTE"
	.sectionflags	@"SHF_NOTE_NV_TKINFO"
	.tkinfo
        /*0018*/ 	.word	0x00000002
        /*0030*/ 	.string	""
        /*0030*/ 	.string	"ptxas"
        /*0030*/ 	.string	"Cuda compilation tools, release 13.0, V13.0.88"
        /*0030*/ 	.string	"Build cuda_13.0.r13.0/compiler.36424714_0"
        /*0030*/ 	.string	"-arch sm_100 -m 64 "



//--------------------- .note.nv.cuinfo           --------------------------
	.section	.note.nv.cuinfo,"",@"SHT_NOTE"
	.sectionflags	@"SHF_NOTE_NV_CUINFO"
        /*0018*/ 	.short	0x0002
        /*001a*/ 	.short	0x0064
        /*001c*/ 	.short	0x0082
	.zero		2


//--------------------- .nv.info                  --------------------------
	.section	.nv.info,"",@"SHT_CUDA_INFO"
	.align	4


	//----- nvinfo : EIATTR_REGCOUNT
	.align		4
        /*0000*/ 	.byte	0x04, 0x2f
        /*0002*/ 	.short	(.L_30 - .L_29)
	.align		4
.L_29:
        /*0004*/ 	.word	index@(_Z19matchedFilterKernelPfS_PN6thrust24THRUST_300001_SM_1000_NS7complexIfEEiii)
        /*0008*/ 	.word	0x0000002c


	//----- nvinfo : EIATTR_FRAME_SIZE
	.align		4
.L_30:
        /*000c*/ 	.byte	0x04, 0x11
        /*000e*/ 	.short	(.L_32 - .L_31)
	.align		4
.L_31:
        /*0010*/ 	.word	index@($__internal_1_$__cuda_sm20_sqrt_rn_f32_slowpath)
        /*0014*/ 	.word	0x00008cc0


	//----- nvinfo : EIATTR_FRAME_SIZE
	.align		4
.L_32:
        /*0018*/ 	.byte	0x04, 0x11
        /*001a*/ 	.short	(.L_34 - .L_33)
	.align		4
.L_33:
        /*001c*/ 	.word	index@($__internal_0_$__cuda_sm20_div_rn_f64_full)
        /*0020*/ 	.word	0x00008cc0


	//----- nvinfo : EIATTR_FRAME_SIZE
	.align		4
.L_34:
        /*0024*/ 	.byte	0x04, 0x11
        /*0026*/ 	.short	(.L_36 - .L_35)
	.align		4
.L_35:
        /*0028*/ 	.word	index@(_Z19matchedFilterKernelPfS_PN6thrust24THRUST_300001_SM_1000_NS7complexIfEEiii)
        /*002c*/ 	.word	0x00008cc0


	//----- nvinfo : EIATTR_MIN_STACK_SIZE
	.align		4
.L_36:
        /*0030*/ 	.byte	0x04, 0x12
        /*0032*/ 	.short	(.L_38 - .L_37)
	.align		4
.L_37:
        /*0034*/ 	.word	index@(_Z19matchedFilterKernelPfS_PN6thrust24THRUST_300001_SM_1000_NS7complexIfEEiii)
        /*0038*/ 	.word	0x00008cc0
.L_38:


//--------------------- .nv.compat                --------------------------
	.section	.nv.compat,"",@"SHT_CUDA_COMPAT_INFO"
	.align	4
        /*0000*/ 	.byte	0x02, 0x09, 0x00, 0x00, 0x02, 0x02, 0x01, 0x00, 0x02, 0x05, 0x05, 0x00, 0x03, 0x07, 0x01, 0x01
        /*0010*/ 	.byte	0x02, 0x03, 0x00, 0x00, 0x02, 0x06, 0x01, 0x00, 0x04, 0x0b, 0x08, 0x00, 0x01, 0x00, 0x00, 0x00
        /*0020*/ 	.byte	0x00, 0x00, 0x00, 0x00


//--------------------- .nv.info._Z19matchedFilterKernelPfS_PN6thrust24THRUST_300001_SM_1000_NS7complexIfEEiii --------------------------
	.section	.nv.info._Z19matchedFilterKernelPfS_PN6thrust24THRUST_300001_SM_1000_NS7complexIfEEiii,"",@"SHT_CUDA_INFO"
	.sectionflags	@""
	.align	4


	//----- nvinfo : EIATTR_CUDA_API_VERSION
	.align		4
        /*0000*/ 	.byte	0x04, 0x37
        /*0002*/ 	.short	(.L_40 - .L_39)
.L_39:
        /*0004*/ 	.word	0x00000082


	//----- nvinfo : EIATTR_KPARAM_INFO
	.align		4
.L_40:
        /*0008*/ 	.byte	0x04, 0x17
        /*000a*/ 	.short	(.L_42 - .L_41)
.L_41:
        /*000c*/ 	.word	0x00000000
        /*0010*/ 	.short	0x0005
        /*0012*/ 	.short	0x0020
        /*0014*/ 	.byte	0x00, 0xf0, 0x11, 0x00


	//----- nvinfo : EIATTR_KPARAM_INFO
	.align		4
.L_42:
        /*0018*/ 	.byte	0x04, 0x17
        /*001a*/ 	.short	(.L_44 - .L_43)
.L_43:
        /*001c*/ 	.word	0x00000000
        /*0020*/ 	.short	0x0004
        /*0022*/ 	.short	0x001c
        /*0024*/ 	.byte	0x00, 0xf0, 0x11, 0x00


	//----- nvinfo : EIATTR_KPARAM_INFO
	.align		4
.L_44:
        /*0028*/ 	.byte	0x04, 0x17
        /*002a*/ 	.short	(.L_46 - .L_45)
.L_45:
        /*002c*/ 	.word	0x00000000
        /*0030*/ 	.short	0x0003
        /*0032*/ 	.short	0x0018
        /*0034*/ 	.byte	0x00, 0xf0, 0x11, 0x00


	//----- nvinfo : EIATTR_KPARAM_INFO
	.align		4
.L_46:
        /*0038*/ 	.byte	0x04, 0x17
        /*003a*/ 	.short	(.L_48 - .L_47)
.L_47:
        /*003c*/ 	.word	0x00000000
        /*0040*/ 	.short	0x0002
        /*0042*/ 	.short	0x0010
        /*0044*/ 	.byte	0x00, 0xf5, 0x21, 0x00


	//----- nvinfo : EIATTR_KPARAM_INFO
	.align		4
.L_48:
        /*0048*/ 	.byte	0x04, 0x17
        /*004a*/ 	.short	(.L_50 - .L_49)
.L_49:
        /*004c*/ 	.word	0x00000000
        /*0050*/ 	.short	0x0001
        /*0052*/ 	.short	0x0008
        /*0054*/ 	.byte	0x00, 0xf5, 0x21, 0x00


	//----- nvinfo : EIATTR_KPARAM_INFO
	.align		4
.L_50:
        /*0058*/ 	.byte	0x04, 0x17
        /*005a*/ 	.short	(.L_52 - .L_51)
.L_51:
        /*005c*/ 	.word	0x00000000
        /*0060*/ 	.short	0x0000
        /*0062*/ 	.short	0x0000
        /*0064*/ 	.byte	0x00, 0xf5, 0x21, 0x00


	//----- nvinfo : EIATTR_SPARSE_MMA_MASK
	.align		4
.L_52:
        /*0068*/ 	.byte	0x03, 0x50
        /*006a*/ 	.short	0x0000


	//----- nvinfo : EIATTR_MAXREG_COUNT
	.align		4
        /*006c*/ 	.byte	0x03, 0x1b
        /*006e*/ 	.short	0x00ff


	//----- nvinfo : EIATTR_MERCURY_ISA_VERSION
	.align		4
        /*0070*/ 	.byte	0x03, 0x5f
        /*0072*/ 	.short	0x0101


	//----- nvinfo : EIATTR_VRC_CTA_INIT_COUNT
	.align		4
        /*0074*/ 	.byte	0x02, 0x4a
	.zero		1
	.zero		1


	//----- nvinfo : EIATTR_EXIT_INSTR_OFFSETS
	.align		4
        /*0078*/ 	.byte	0x04, 0x1c
        /*007a*/ 	.short	(.L_54 - .L_53)


	//   ....[0]....
.L_53:
        /*007c*/ 	.word	0x00000150


	//   ....[1]....
        /*0080*/ 	.word	0x000097d0


	//----- nvinfo : EIATTR_CRS_STACK_SIZE
	.align		4
.L_54:
        /*0084*/ 	.byte	0x04, 0x1e
        /*0086*/ 	.short	(.L_56 - .L_55)
.L_55:
        /*0088*/ 	.word	0x00000000


	//----- nvinfo : EIATTR_CBANK_PARAM_SIZE
	.align		4
.L_56:
        /*008c*/ 	.byte	0x03, 0x19
        /*008e*/ 	.short	0x0024


	//----- nvinfo : EIATTR_PARAM_CBANK
	.align		4
        /*0090*/ 	.byte	0x04, 0x0a
        /*0092*/ 	.short	(.L_58 - .L_57)
	.align		4
.L_57:
        /*0094*/ 	.word	index@(.nv.constant0._Z19matchedFilterKernelPfS_PN6thrust24THRUST_300001_SM_1000_NS7complexIfEEiii)
        /*0098*/ 	.short	0x0380
        /*009a*/ 	.short	0x0024


	//----- nvinfo : EIATTR_SW_WAR
	.align		4
.L_58:
        /*009c*/ 	.byte	0x04, 0x36
        /*009e*/ 	.short	(.L_60 - .L_59)
.L_59:
        /*00a0*/ 	.word	0x00000008
.L_60:


//--------------------- .nv.callgraph             --------------------------
	.section	.nv.callgraph,"",@"SHT_CUDA_CALLGRAPH"
	.align	4
	.sectionentsize	8
	.align		4
        /*0000*/ 	.word	0x00000000
	.align		4
        /*0004*/ 	.word	0xffffffff
	.align		4
        /*0008*/ 	.word	0x00000000
	.align		4
        /*000c*/ 	.word	0xfffffffe
	.align		4
        /*0010*/ 	.word	0x00000000
	.align		4
        /*0014*/ 	.word	0xfffffffd
	.align		4
        /*0018*/ 	.word	0x00000000
	.align		4
        /*001c*/ 	.word	0xfffffffc


//--------------------- .nv.constant4             --------------------------
	.section	.nv.constant4,"a",@progbits
	.align	8
	.align		8
.nv.constant4:
        /*0000*/ 	.dword	_ZN34_INTERNAL_3bb7a293_4_k_cu_6c3e07694cuda3std3__45__cpo5beginE
	.align		8
        /*0008*/ 	.dword	_ZN34_INTERNAL_3bb7a293_4_k_cu_6c3e07694cuda3std3__45__cpo3endE
	.align		8
        /*0010*/ 	.dword	_ZN34_INTERNAL_3bb7a293_4_k_cu_6c3e07694cuda3std3__45__cpo6cbeginE
	.align		8
        /*0018*/ 	.dword	_ZN34_INTERNAL_3bb7a293_4_k_cu_6c3e07694cuda3std3__45__cpo4cendE
	.align		8
        /*0020*/ 	.dword	_ZN34_INTERNAL_3bb7a293_4_k_cu_6c3e07694cuda3std3__45__cpo6rbeginE
	.align		8
        /*0028*/ 	.dword	_ZN34_INTERNAL_3bb7a293_4_k_cu_6c3e07694cuda3std3__45__cpo4rendE
	.align		8
        /*0030*/ 	.dword	_ZN34_INTERNAL_3bb7a293_4_k_cu_6c3e07694cuda3std3__45__cpo7crbeginE
	.align		8
        /*0038*/ 	.dword	_ZN34_INTERNAL_3bb7a293_4_k_cu_6c3e07694cuda3std3__45__cpo5crendE
	.align		8
        /*0040*/ 	.dword	_ZN34_INTERNAL_3bb7a293_4_k_cu_6c3e07694cuda3std3__436_GLOBAL__N__3bb7a293_4_k_cu_6c3e07696ignoreE
	.align		8
        /*0048*/ 	.dword	_ZN34_INTERNAL_3bb7a293_4_k_cu_6c3e07694cuda3std3__419piecewise_constructE
	.align		8
        /*0050*/ 	.dword	_ZN34_INTERNAL_3bb7a293_4_k_cu_6c3e07694cuda3std3__48in_placeE
	.align		8
        /*0058*/ 	.dword	_ZN34_INTERNAL_3bb7a293_4_k_cu_6c3e07694cuda3std3__420unreachable_sentinelE
	.align		8
        /*0060*/ 	.dword	_ZN34_INTERNAL_3bb7a293_4_k_cu_6c3e07694cuda3std6ranges3__45__cpo4swapE
	.align		8
        /*0068*/ 	.dword	_ZN34_INTERNAL_3bb7a293_4_k_cu_6c3e07694cuda3std6ranges3__45__cpo9iter_moveE
	.align		8
        /*0070*/ 	.dword	_ZN34_INTERNAL_3bb7a293_4_k_cu_6c3e07694cuda3std6ranges3__45__cpo5beginE
	.align		8
        /*0078*/ 	.dword	_ZN34_INTERNAL_3bb7a293_4_k_cu_6c3e07694cuda3std6ranges3__45__cpo3endE
	.align		8
        /*0080*/ 	.dword	_ZN34_INTERNAL_3bb7a293_4_k_cu_6c3e07694cuda3std6ranges3__45__cpo6cbeginE
	.align		8
        /*0088*/ 	.dword	_ZN34_INTERNAL_3bb7a293_4_k_cu_6c3e07694cuda3std6ranges3__45__cpo4cendE
	.align		8
        /*0090*/ 	.dword	_ZN34_INTERNAL_3bb7a293_4_k_cu_6c3e07694cuda3std6ranges3__45__cpo7advanceE
	.align		8
        /*0098*/ 	.dword	_ZN34_INTERNAL_3bb7a293_4_k_cu_6c3e07694cuda3std6ranges3__45__cpo9iter_swapE
	.align		8
        /*00a0*/ 	.dword	_ZN34_INTERNAL_3bb7a293_4_k_cu_6c3e07694cuda3std6ranges3__45__cpo4nextE
	.align		8
        /*00a8*/ 	.dword	_ZN34_INTERNAL_3bb7a293_4_k_cu_6c3e07694cuda3std6ranges3__45__cpo4prevE
	.align		8
        /*00b0*/ 	.dword	_ZN34_INTERNAL_3bb7a293_4_k_cu_6c3e07694cuda3std6ranges3__45__cpo4dataE
	.align		8
        /*00b8*/ 	.dword	_ZN34_INTERNAL_3bb7a293_4_k_cu_6c3e07694cuda3std6ranges3__45__cpo5cdataE
	.align		8
        /*00c0*/ 	.dword	_ZN34_INTERNAL_3bb7a293_4_k_cu_6c3e07694cuda3std6ranges3__45__cpo4sizeE
	.align		8
        /*00c8*/ 	.dword	_ZN34_INTERNAL_3bb7a293_4_k_cu_6c3e07694cuda3std6ranges3__45__cpo5ssizeE
	.align		8
        /*00d0*/ 	.dword	_ZN34_INTERNAL_3bb7a293_4_k_cu_6c3e07694cuda3std6ranges3__45__cpo8distanceE
	.align		8
        /*00d8*/ 	.dword	_ZN34_INTERNAL_3bb7a293_4_k_cu_6c3e07696thrust24THRUST_300001_SM_1000_NS6system6detail10sequential3seqE
	.align		8
        /*00e0*/ 	.dword	__cudart_i2opi_f


//--------------------- .text._Z19matchedFilterKernelPfS_PN6thrust24THRUST_300001_SM_1000_NS7complexIfEEiii --------------------------
	.section	.text._Z19matchedFilterKernelPfS_PN6thrust24THRUST_300001_SM_1000_NS7complexIfEEiii,"ax",@progbits
	.align	128
        .global         _Z19matchedFilterKernelPfS_PN6thrust24THRUST_300001_SM_1000_NS7complexIfEEiii
        .type           _Z19matchedFilterKernelPfS_PN6thrust24THRUST_300001_SM_1000_NS7complexIfEEiii,@function
        .size           _Z19matchedFilterKernelPfS_PN6thrust24THRUST_300001_SM_1000_NS7complexIfEEiii,(.L_x_122 - _Z19matchedFilterKernelPfS_PN6thrust24THRUST_300001_SM_1000_NS7complexIfEEiii)
        .other          _Z19matchedFilterKernelPfS_PN6thrust24THRUST_300001_SM_1000_NS7complexIfEEiii,@"STO_CUDA_ENTRY STV_DEFAULT"
_Z19matchedFilterKernelPfS_PN6thrust24THRUST_300001_SM_1000_NS7complexIfEEiii:
.text._Z19matchedFilterKernelPfS_PN6thrust24THRUST_300001_SM_1000_NS7complexIfEEiii:
[----:B------:R-:W0:Y:S01]  /*0000*/  LDC R1, c[0x0][0x37c] ;  /* 0x0000df00ff017b82 */ /* 0x000e220000000800 */
[----:B------:R-:W1:Y:S07]  /*0010*/  S2R R5, SR_TID.Y ;  /* 0x0000000000057919 */ /* 0x000e6e0000002200 */
[----:B------:R-:W2:Y:S01]  /*0020*/  LDC R0, c[0x0][0x360] ;  /* 0x0000d800ff007b82 */ /* 0x000ea20000000800 */
[----:B------:R-:W3:Y:S01]  /*0030*/  LDCU.64 UR6, c[0x0][0x398] ;  /* 0x00007300ff0677ac */ /* 0x000ee20008000a00 */
[----:B0-----:R-:W-:Y:S01]  /*0040*/  VIADD R1, R1, 0xffff7340 ;  /* 0xffff734001017836 */ /* 0x001fe20000000000 */
[----:B------:R-:W2:Y:S01]  /*0050*/  S2R R3, SR_TID.X ;  /* 0x0000000000037919 */ /* 0x000ea20000002100 */
[----:B------:R-:W0:Y:S01]  /*0060*/  LDCU UR8, c[0x0][0x3a0] ;  /* 0x00007400ff0877ac */ /* 0x000e220008000800 */
[----:B------:R-:W4:Y:S03]  /*0070*/  S2R R2, SR_TID.Z ;  /* 0x0000000000027919 */ /* 0x000f260000002300 */
[----:B------:R-:W1:Y:S01]  /*0080*/  S2UR UR4, SR_CTAID.Y ;  /* 0x00000000000479c3 */ /* 0x000e620000002600 */
[----:B------:R-:W-:-:S07]  /*0090*/  R2UR UR21, R1 ;  /* 0x00000000011572ca */ /* 0x000fce00000e0000 */
[----:B------:R-:W1:Y:S08]  /*00a0*/  LDC R12, c[0x0][0x364] ;  /* 0x0000d900ff0c7b82 */ /* 0x000e700000000800 */
[----:B------:R-:W2:Y:S08]  /*00b0*/  S2UR UR20, SR_CTAID.X ;  /* 0x00000000001479c3 */ /* 0x000eb00000002500 */
[----:B------:R-:W4:Y:S08]  /*00c0*/  S2UR UR5, SR_CTAID.Z ;  /* 0x00000000000579c3 */ /* 0x000f300000002700 */
[----:B------:R-:W4:Y:S01]  /*00d0*/  LDC R13, c[0x0][0x368] ;  /* 0x0000da00ff0d7b82 */ /* 0x000f220000000800 */
[----:B-1----:R-:W-:-:S05]  /*00e0*/  IMAD R12, R12, UR4, R5 ;  /* 0x000000040c0c7c24 */ /* 0x002fca000f8e0205 */
[----:B---3--:R-:W-:Y:S01]  /*00f0*/  ISETP.GE.AND P0, PT, R12, UR7, PT ;  /* 0x000000070c007c0c */ /* 0x008fe2000bf06270 */
[----:B--2---:R-:W-:-:S05]  /*0100*/  IMAD R0, R0, UR20, R3 ;  /* 0x0000001400007c24 */ /* 0x004fca000f8e0203 */
[----:B------:R-:W-:Y:S01]  /*0110*/  ISETP.GE.OR P0, PT, R0, UR6, P0 ;  /* 0x0000000600007c0c */ /* 0x000fe20008706670 */
[----:B----4-:R-:W-:-:S05]  /*0120*/  IMAD R13, R13, UR5, R2 ;  /* 0x000000050d0d7c24 */ /* 0x010fca000f8e0202 */
[----:B0-----:R-:W-:Y:S02]  /*0130*/  ISETP.GE.OR P0, PT, R13, UR8, P0 ;  /* 0x000000080d007c0c */ /* 0x001fe40008706670 */
[----:B------:R-:W-:-:S11]  /*0140*/  R2UR UR8, R1 ;  /* 0x00000000010872ca */ /* 0x000fd600000e0000 */
[----:B------:R-:W-:Y:S05]  /*0150*/  @P0 EXIT ;  /* 0x000000000000094d */ /* 0x000fea0003800000 */
[----:B------:R-:W0:Y:S01]  /*0160*/  I2F.F64.U32 R2, R13 ;  /* 0x0000000d00027312 */ /* 0x000e220000201800 */
[----:B------:R-:W-:Y:S02]  /*0170*/  HFMA2 R11, -RZ, RZ, 1.9228515625, -3850 ;  /* 0x3fb1eb85ff0b7431 */ /* 0x000fe400000001ff */
[----:B------:R-:W-:Y:S01]  /*0180*/  IMAD.MOV.U32 R10, RZ, RZ, 0x1eb851ec ;  /* 0x1eb851ecff0a7424 */ /* 0x000fe200078e00ff */
[----:B------:R-:W-:Y:S01]  /*0190*/  UMOV UR4, 0x3126e979 ;  /* 0x3126e97900047882 */ /* 0x000fe20000000000 */
[----:B------:R-:W-:Y:S01]  /*01a0*/  UMOV UR5, 0x3f9cac08 ;  /* 0x3f9cac0800057882 */ /* 0x000fe20000000000 */
[----:B------:R-:W-:Y:S02]  /*01b0*/  BSSY.RECONVERGENT B0, `(.L_x_0) ;  /* 0x0000025000007945 */ /* 0x000fe40003800200 */
[----:B------:R-:W1:Y:S01]  /*01c0*/  I2F.F64.U32 R6, R12 ;  /* 0x0000000c00067312 */ /* 0x000e620000201800 */
[----:B0-----:R-:W-:-:S07]  /*01d0*/  DFMA R4, R2, R10, -1.5 ;  /* 0xbff800000204742b */ /* 0x001fce000000000a */
[----:B------:R-:W0:Y:S01]  /*01e0*/  I2F.F64 R8, R0 ;  /* 0x0000000000087312 */ /* 0x000e220000201c00 */
[----:B-1----:R-:W-:-:S07]  /*01f0*/  DFMA R2, R6, R10, RZ ;  /* 0x0000000a0602722b */ /* 0x002fce00000000ff */
[----:B------:R-:W-:Y:S01]  /*0200*/  F2F.F32.F64 R34, R4 ;  /* 0x0000000400227310 */ /* 0x000fe20000301000 */
[----:B0-----:R-:W-:-:S07]  /*0210*/  DFMA R8, R8, R10, -5 ;  /* 0xc01400000808742b */ /* 0x001fce000000000a */
[----:B------:R-:W0:Y:S08]  /*0220*/  F2F.F32.F64 R2, R2 ;  /* 0x0000000200027310 */ /* 0x000e300000301000 */
[----:B------:R-:W1:Y:S08]  /*0230*/  F2F.F32.F64 R8, R8 ;  /* 0x0000000800087310 */ /* 0x000e700000301000 */
[----:B0-----:R-:W0:Y:S08]  /*0240*/  F2F.F64.F32 R10, R2 ;  /* 0x00000002000a7310 */ /* 0x001e300000201800 */
[----:B-1----:R-:W1:Y:S01]  /*0250*/  F2F.F64.F32 R6, R8 ;  /* 0x0000000800067310 */ /* 0x002e620000201800 */
[----:B0-----:R-:W-:-:S07]  /*0260*/  DADD R10, R10, UR4 ;  /* 0x000000040a0a7e29 */ /* 0x001fce0008000000 */
[----:B------:R-:W0:Y:S01]  /*0270*/  F2F.F64.F32 R34, R34 ;  /* 0x0000002200227310 */ /* 0x000e220000201800 */
[----:B------:R-:W-:Y:S01]  /*0280*/  UMOV UR4, 0xa3d70a3d ;  /* 0xa3d70a3d00047882 */ /* 0x000fe20000000000 */
[----:B------:R-:W-:Y:S02]  /*0290*/  UMOV UR5, 0x3fda3d70 ;  /* 0x3fda3d7000057882 */ /* 0x000fe40000000000 */
[----:B-1----:R-:W-:Y:S01]  /*02a0*/  DADD R6, R6, -UR4 ;  /* 0x8000000406067e29 */ /* 0x002fe20008000000 */
[----:B------:R-:W-:Y:S01]  /*02b0*/  UMOV UR4, 0xbc6a7efa ;  /* 0xbc6a7efa00047882 */ /* 0x000fe20000000000 */
[----:B------:R-:W-:Y:S01]  /*02c0*/  DMUL R10, R10, R10 ;  /* 0x0000000a0a0a7228 */ /* 0x000fe20000000000 */
[----:B------:R-:W-:Y:S02]  /*02d0*/  UMOV UR5, 0x3f889374 ;  /* 0x3f88937400057882 */ /* 0x000fe40000000000 */
[----:B0-----:R-:W-:-:S05]  /*02e0*/  DADD R4, R34, UR4 ;  /* 0x0000000422047e29 */ /* 0x001fca0008000000 */
[----:B------:R-:W-:-:S08]  /*02f0*/  DFMA R10, R6, R6, R10 ;  /* 0x00000006060a722b */ /* 0x000fd0000000000a */
[----:B------:R-:W-:-:S06]  /*0300*/  DFMA R10, R4, R4, R10 ;  /* 0x00000004040a722b */ /* 0x000fcc000000000a */
[----:B------:R-:W0:Y:S02]  /*0310*/  F2F.F32.F64 R0, R10 ;  /* 0x0000000a00007310 */ /* 0x000e240000301000 */
[----:B0-----:R-:W-:-:S06]  /*0320*/  VIADD R4, R0, 0xf3000000 ;  /* 0xf300000000047836 */ /* 0x001fcc0000000000 */
[----:B------:R0:W1:Y:S01]  /*0330*/  MUFU.RSQ R3, R0 ;  /* 0x0000000000037308 */ /* 0x0000620000001400 */
[----:B------:R-:W-:-:S13]  /*0340*/  ISETP.GT.U32.AND P0, PT, R4, 0x727fffff, PT ;  /* 0x727fffff0400780c */ /* 0x000fda0003f04070 */
[----:B0-----:R-:W-:Y:S05]  /*0350*/  @!P0 BRA `(.L_x_1) ;  /* 0x0000000000188947 */ /* 0x001fea0003800000 */
[----:B------:R-:W-:Y:S01]  /*0360*/  BSSY.RECONVERGENT B1, `(.L_x_2) ;  /* 0x0000003000017945 */ /* 0x000fe20003800200 */
[----:B------:R-:W-:-:S07]  /*0370*/  MOV R9, 0x390 ;  /* 0x0000039000097802 */ /* 0x000fce0000000f00 */
[----:B-1----:R-:W-:Y:S05]  /*0380*/  CALL.REL.NOINC `($__internal_1_$__cuda_sm20_sqrt_rn_f32_slowpath) ;  /* 0x0000009800847944 */ /* 0x002fea0003c00000 */
[----:B------:R-:W-:Y:S05]  /*0390*/  BSYNC.RECONVERGENT B1 ;  /* 0x0000000000017941 */ /* 0x000fea0003800200 */
.L_x_2:
[----:B------:R-:W-:Y:S01]  /*03a0*/  IMAD.MOV.U32 R3, RZ, RZ, R0 ;  /* 0x000000ffff037224 */ /* 0x000fe200078e0000 */
[----:B------:R-:W-:Y:S06]  /*03b0*/  BRA `(.L_x_3) ;  /* 0x0000000000107947 */ /* 0x000fec0003800000 */
.L_x_1:
[----:B-1----:R-:W-:Y:S01]  /*03c0*/  FMUL.FTZ R5, R0, R3 ;  /* 0x0000000300057220 */ /* 0x002fe20000410000 */
[----:B------:R-:W-:-:S03]  /*03d0*/  FMUL.FTZ R3, R3, 0.5 ;  /* 0x3f00000003037820 */ /* 0x000fc60000410000 */
[----:B------:R-:W-:-:S04]  /*03e0*/  FFMA R0, -R5, R5, R0 ;  /* 0x0000000505007223 */ /* 0x000fc80000000100 */
[----:B------:R-:W-:-:S07]  /*03f0*/  FFMA R3, R0, R3, R5 ;  /* 0x0000000300037223 */ /* 0x000fce0000000005 */
.L_x_3:
[----:B------:R-:W-:Y:S05]  /*0400*/  BSYNC.RECONVERGENT B0 ;  /* 0x0000000000007941 */ /* 0x000fea0003800200 */
.L_x_0:
[----:B------:R-:W-:Y:S01]  /*0410*/  FMUL R32, R2, R2 ;  /* 0x0000000202207220 */ /* 0x000fe20000400000 */
[----:B------:R-:W-:Y:S01]  /*0420*/  CS2R R28, SRZ ;  /* 0x00000000001c7805 */ /* 0x000fe2000001ff00 */
[----:B------:R-:W-:Y:S02]  /*0430*/  UIADD3 UR22, UPT, UPT, UR8, 0x20, URZ ;  /* 0x0000002008167890 */ /* 0x000fe4000fffe0ff */
[----:B------:R-:W-:Y:S02]  /*0440*/  UIADD3 UR23, UPT, UPT, UR8, 0x5de0, URZ ;  /* 0x00005de008177890 */ /* 0x000fe4000fffe0ff */
[----:B------:R-:W0:Y:S01]  /*0450*/  F2F.F64.F32 R32, R32 ;  /* 0x0000002000207310 */ /* 0x000e220000201800 */
[----:B------:R-:W1:Y:S01]  /*0460*/  LDCU.64 UR14, c[0x0][0x358] ;  /* 0x00006b00ff0e77ac */ /* 0x000e620008000a00 */
[----:B------:R-:W-:Y:S01]  /*0470*/  UIADD3 UR8, UPT, UPT, UR8, 0x6d80, URZ ;  /* 0x00006d8008087890 */ /* 0x000fe2000fffe0ff */
[----:B------:R-:W-:-:S11]  /*0480*/  UMOV UR4, URZ ;  /* 0x000000ff00047c82 */ /* 0x000fd60008000000 */
.L_x_113:
[----:B------:R-:W2:Y:S01]  /*0490*/  S2R R5, SR_TID.X ;  /* 0x0000000000057919 */ /* 0x000ea20000002100 */
[----:B------:R-:W2:Y:S01]  /*04a0*/  LDC R0, c[0x0][0x360] ;  /* 0x0000d800ff007b82 */ /* 0x000ea20000000800 */
[----:B------:R-:W-:Y:S02]  /*04b0*/  HFMA2 R8, -RZ, RZ, 0.006561279296875, 47.375 ;  /* 0x1eb851ecff087431 */ /* 0x000fe400000001ff */
[----:B------:R-:W-:Y:S01]  /*04c0*/  IMAD.MOV.U32 R9, RZ, RZ, 0x3fb1eb85 ;  /* 0x3fb1eb85ff097424 */ /* 0x000fe200078e00ff */
[----:B------:R-:W-:Y:S01]  /*04d0*/  UMOV UR6, 0x47ae147b ;  /* 0x47ae147b00067882 */ /* 0x000fe20000000000 */
[----:B------:R-:W-:Y:S01]  /*04e0*/  UMOV UR7, 0x3f747ae1 ;  /* 0x3f747ae100077882 */ /* 0x000fe20000000000 */
[----:B------:R-:W-:Y:S01]  /*04f0*/  IMAD.MOV.U32 R10, RZ, RZ, 0x4d551d69 ;  /* 0x4d551d69ff0a7424 */ /* 0x000fe200078e00ff */
[----:B------:R-:W-:Y:S01]  /*0500*/  MOV R11, 0x3eef7510 ;  /* 0x3eef7510000b7802 */ /* 0x000fe20000000f00 */
[----:B------:R-:W-:Y:S01]  /*0510*/  UMOV UR5, URZ ;  /* 0x000000ff00057c82 */ /* 0x000fe20008000000 */
[----:B--2---:R-:W-:-:S02]  /*0520*/  IMAD R0, R0, UR20, R5 ;  /* 0x0000001400007c24 */ /* 0x004fc4000f8e0205 */
[----:B------:R-:W2:Y:S08]  /*0530*/  I2F.F64.U32 R4, UR4 ;  /* 0x0000000400047d12 */ /* 0x000eb00008201800 */
[----:B------:R-:W3:Y:S01]  /*0540*/  I2F.F64 R6, R0 ;  /* 0x0000000000067312 */ /* 0x000ee20000201c00 */
[----:B--2---:R-:W-:Y:S01]  /*0550*/  DMUL R4, R4, -UR6 ;  /* 0x8000000604047c28 */ /* 0x004fe20008000000 */
[----:B------:R-:W-:Y:S01]  /*0560*/  UMOV UR6, 0xbc6a7efa ;  /* 0xbc6a7efa00067882 */ /* 0x000fe20000000000 */
[----:B------:R-:W-:Y:S01]  /*0570*/  UMOV UR7, 0x3f789374 ;  /* 0x3f78937400077882 */ /* 0x000fe20000000000 */
[----:B---3--:R-:W-:-:S05]  /*0580*/  DFMA R6, R6, R8, -5 ;  /* 0xc01400000606742b */ /* 0x008fca0000000008 */
[----:B------:R-:W-:-:S05]  /*0590*/  DFMA R4, R4, UR6, -R10 ;  /* 0x0000000604047c2b */ /* 0x000fca000800080a */
[----:B------:R-:W2:Y:S08]  /*05a0*/  F2F.F32.F64 R6, R6 ;  /* 0x0000000600067310 */ /* 0x000eb00000301000 */
[----:B--2---:R-:W2:Y:S02]  /*05b0*/  F2F.F64.F32 R8, R6 ;  /* 0x0000000600087310 */ /* 0x004ea40000201800 */
[----:B--2---:R-:W-:-:S08]  /*05c0*/  DADD R4, -R4, R8 ;  /* 0x0000000004047229 */ /* 0x004fd00000000108 */
[----:B------:R-:W-:-:S10]  /*05d0*/  DMUL R4, R4, R4 ;  /* 0x0000000404047228 */ /* 0x000fd40000000000 */
[----:B------:R-:W2:Y:S08]  /*05e0*/  F2F.F32.F64 R4, R4 ;  /* 0x0000000400047310 */ /* 0x000eb00000301000 */
[----:B--2---:R2:W3:Y:S02]  /*05f0*/  F2F.F64.F32 R30, R4 ;  /* 0x00000004001e7310 */ /* 0x0044e40000201800 */
.L_x_112:
[----:B--2---:R-:W2:Y:S01]  /*0600*/  I2F.F64.U32 R4, UR5 ;  /* 0x0000000500047d12 */ /* 0x004ea20008201800 */
[----:B------:R-:W-:Y:S01]  /*0610*/  UMOV UR6, 0x38adbde0 ;  /* 0x38adbde000067882 */ /* 0x000fe20000000000 */
[----:B------:R-:W-:Y:S01]  /*0620*/  UMOV UR7, 0x3f7469f8 ;  /* 0x3f7469f800077882 */ /* 0x000fe20000000000 */
[----:B------:R-:W-:Y:S01]  /*0630*/  IMAD.MOV.U32 R6, RZ, RZ, 0x38adbde0 ;  /* 0x38adbde0ff067424 */ /* 0x000fe200078e00ff */
[----:B------:R-:W-:Y:S01]  /*0640*/  BSSY.RECONVERGENT B0, `(.L_x_4) ;  /* 0x0000016000007945 */ /* 0x000fe20003800200 */
[----:B------:R-:W-:Y:S01]  /*0650*/  IMAD.MOV.U32 R7, RZ, RZ, 0x3f5469f8 ;  /* 0x3f5469f8ff077424 */ /* 0x000fe200078e00ff */
[----:B--2---:R-:W-:Y:S01]  /*0660*/  DMUL R4, R4, -UR6 ;  /* 0x8000000604047c28 */ /* 0x004fe20008000000 */
[----:B------:R-:W-:Y:S01]  /*0670*/  UMOV UR6, 0x0 ;  /* 0x0000000000067882 */ /* 0x000fe20000000000 */
[----:B------:R-:W-:-:S06]  /*0680*/  UMOV UR7, 0x3fe00000 ;  /* 0x3fe0000000077882 */ /* 0x000fcc0000000000 */
[----:B------:R-:W-:-:S08]  /*0690*/  DFMA R4, R4, UR6, -R6 ;  /* 0x0000000604047c2b */ /* 0x000fd00008000806 */
[----:B------:R-:W-:-:S08]  /*06a0*/  DADD R4, R34, -R4 ;  /* 0x0000000022047229 */ /* 0x000fd00000000804 */
[----:B---3--:R-:W-:-:S08]  /*06b0*/  DFMA R4, R4, R4, R30 ;  /* 0x000000040404722b */ /* 0x008fd0000000001e */
[----:B0-----:R-:W-:-:S10]  /*06c0*/  DADD R4, R32, R4 ;  /* 0x0000000020047229 */ /* 0x001fd40000000004 */
[----:B------:R-:W0:Y:S02]  /*06d0*/  F2F.F32.F64 R5, R4 ;  /* 0x0000000400057310 */ /* 0x000e240000301000 */
[----:B0-----:R-:W-:-:S06]  /*06e0*/  IADD3 R0, PT, PT, R5, -0xd000000, RZ ;  /* 0xf300000005007810 */ /* 0x001fcc0007ffe0ff */
[----:B------:R0:W2:Y:S01]  /*06f0*/  MUFU.RSQ R2, R5 ;  /* 0x0000000500027308 */ /* 0x0000a20000001400 */
[----:B------:R-:W-:-:S13]  /*0700*/  ISETP.GT.U32.AND P0, PT, R0, 0x727fffff, PT ;  /* 0x727fffff0000780c */ /* 0x000fda0003f04070 */
[----:B0-----:R-:W-:Y:S05]  /*0710*/  @!P0 BRA `(.L_x_5) ;  /* 0x0000000000108947 */ /* 0x001fea0003800000 */
[----:B------:R-:W-:Y:S01]  /*0720*/  IMAD.MOV.U32 R0, RZ, RZ, R5 ;  /* 0x000000ffff007224 */ /* 0x000fe200078e0005 */
[----:B------:R-:W-:-:S07]  /*0730*/  MOV R9, 0x750 ;  /* 0x0000075000097802 */ /* 0x000fce0000000f00 */
[----:B-12---:R-:W-:Y:S05]  /*0740*/  CALL.REL.NOINC `($__internal_1_$__cuda_sm20_sqrt_rn_f32_slowpath) ;  /* 0x0000009400947944 */ /* 0x006fea0003c00000 */
[----:B------:R-:W-:Y:S05]  /*0750*/  BRA `(.L_x_6) ;  /* 0x0000000000107947 */ /* 0x000fea0003800000 */
.L_x_5:
[----:B--2---:R-:W-:Y:S01]  /*0760*/  FMUL.FTZ R0, R5, R2 ;  /* 0x0000000205007220 */ /* 0x004fe20000410000 */
[----:B------:R-:W-:-:S03]  /*0770*/  FMUL.FTZ R2, R2, 0.5 ;  /* 0x3f00000002027820 */ /* 0x000fc60000410000 */
[----:B------:R-:W-:-:S04]  /*0780*/  FFMA R5, -R0, R0, R5 ;  /* 0x0000000000057223 */ /* 0x000fc80000000105 */
[----:B------:R-:W-:-:S07]  /*0790*/  FFMA R0, R5, R2, R0 ;  /* 0x0000000205007223 */ /* 0x000fce0000000000 */
.L_x_6:
[----:B-1----:R-:W-:Y:S05]  /*07a0*/  BSYNC.RECONVERGENT B0 ;  /* 0x0000000000007941 */ /* 0x002fea0003800200 */
.L_x_4:
[----:B------:R-:W0:Y:S01]  /*07b0*/  MUFU.RCP64H R9, 2.997898101806640625 ;  /* 0x4007fbb200097908 */ /* 0x000e220000001800 */
[----:B------:R-:W-:Y:S01]  /*07c0*/  IMAD.MOV.U32 R12, RZ, RZ, -0x13a92a3 ;  /* 0xfec56d5dff0c7424 */ /* 0x000fe200078e00ff */
[----:B------:R-:W-:Y:S01]  /*07d0*/  MOV R13, 0x4007fbb2 ;  /* 0x4007fbb2000d7802 */ /* 0x000fe20000000f00 */
[----:B------:R-:W-:Y:S01]  /*07e0*/  IMAD.MOV.U32 R8, RZ, RZ, 0x1 ;  /* 0x00000001ff087424 */ /* 0x000fe200078e00ff */
[----:B------:R-:W-:Y:S01]  /*07f0*/  UMOV UR6, 0x1eb851ec ;  /* 0x1eb851ec00067882 */ /* 0x000fe20000000000 */
[----:B------:R-:W-:Y:S01]  /*0800*/  UMOV UR7, 0x4014eb85 ;  /* 0x4014eb8500077882 */ /* 0x000fe20000000000 */
[----:B------:R-:W-:Y:S02]  /*0810*/  BSSY.RECONVERGENT B0, `(.L_x_7) ;  /* 0x0000019000007945 */ /* 0x000fe40003800200 */
[----:B------:R-:W1:Y:S01]  /*0820*/  F2F.F64.F32 R6, R3 ;  /* 0x0000000300067310 */ /* 0x000e620000201800 */
[----:B0-----:R-:W-:Y:S02]  /*0830*/  DFMA R4, R8, -R12, 1 ;  /* 0x3ff000000804742b */ /* 0x001fe4000000080c */
[----:B-1----:R-:W-:-:S06]  /*0840*/  DADD R6, R6, UR6 ;  /* 0x0000000606067e29 */ /* 0x002fcc0008000000 */
[----:B------:R-:W-:Y:S02]  /*0850*/  DFMA R10, R4, R4, R4 ;  /* 0x00000004040a722b */ /* 0x000fe40000000004 */
[----:B------:R-:W0:Y:S06]  /*0860*/  F2F.F64.F32 R4, R0 ;  /* 0x0000000000047310 */ /* 0x000e2c0000201800 */
[----:B------:R-:W-:-:S08]  /*0870*/  DFMA R10, R8, R10, R8 ;  /* 0x0000000a080a722b */ /* 0x000fd00000000008 */
[----:B------:R-:W-:Y:S02]  /*0880*/  DFMA R8, R10, -R12, 1 ;  /* 0x3ff000000a08742b */ /* 0x000fe4000000080c */
[----:B0-----:R-:W-:-:S06]  /*0890*/  DADD R6, R4, R6 ;  /* 0x0000000004067229 */ /* 0x001fcc0000000006 */
[----:B------:R-:W-:-:S04]  /*08a0*/  DFMA R8, R10, R8, R10 ;  /* 0x000000080a08722b */ /* 0x000fc8000000000a */
[----:B------:R-:W-:-:S04]  /*08b0*/  FSETP.GEU.AND P1, PT, |R7|, 6.5827683646048100446e-37, PT ;  /* 0x036000000700780b */ /* 0x000fc80003f2e200 */
[----:B------:R-:W-:-:S08]  /*08c0*/  DMUL R20, R6, R8 ;  /* 0x0000000806147228 */ /* 0x000fd00000000000 */
[----:B------:R-:W-:-:S08]  /*08d0*/  DFMA R4, R20, -R12, R6 ;  /* 0x8000000c1404722b */ /* 0x000fd00000000006 */
[----:B------:R-:W-:-:S10]  /*08e0*/  DFMA R20, R8, R4, R20 ;  /* 0x000000040814722b */ /* 0x000fd40000000014 */
[----:B------:R-:W-:-:S05]  /*08f0*/  FFMA R2, RZ, 2.1247372627258300781, R21 ;  /* 0x4007fbb2ff027823 */ /* 0x000fca0000000015 */
[----:B------:R-:W-:-:S13]  /*0900*/  FSETP.GT.AND P0, PT, |R2|, 1.469367938527859385e-39, PT ;  /* 0x001000000200780b */ /* 0x000fda0003f04200 */
[----:B------:R-:W-:Y:S05]  /*0910*/  @P0 BRA P1, `(.L_x_8) ;  /* 0x0000000000200947 */ /* 0x000fea0000800000 */
[----:B------:R-:W-:Y:S01]  /*0920*/  IMAD.MOV.U32 R8, RZ, RZ, R6 ;  /* 0x000000ffff087224 */ /* 0x000fe200078e0006 */
[----:B------:R-:W-:Y:S01]  /*0930*/  MOV R9, R7 ;  /* 0x0000000700097202 */ /* 0x000fe20000000f00 */
[----:B------:R-:W-:Y:S01]  /*0940*/  IMAD.MOV.U32 R6, RZ, RZ, -0x13a92a3 ;  /* 0xfec56d5dff067424 */ /* 0x000fe200078e00ff */
[----:B------:R-:W-:Y:S01]  /*0950*/  MOV R18, 0x980 ;  /* 0x0000098000127802 */ /* 0x000fe20000000f00 */
[----:B------:R-:W-:-:S07]  /*0960*/  IMAD.MOV.U32 R7, RZ, RZ, 0x4007fbb2 ;  /* 0x4007fbb2ff077424 */ /* 0x000fce00078e00ff */
[----:B------:R-:W-:Y:S05]  /*0970*/  CALL.REL.NOINC `($__internal_0_$__cuda_sm20_div_rn_f64_full) ;  /* 0x0000008c00987944 */ /* 0x000fea0003c00000 */
[----:B------:R-:W-:Y:S01]  /*0980*/  MOV R20, R4 ;  /* 0x0000000400147202 */ /* 0x000fe20000000f00 */
[----:B------:R-:W-:-:S07]  /*0990*/  IMAD.MOV.U32 R21, RZ, RZ, R5 ;  /* 0x000000ffff157224 */ /* 0x000fce00078e0005 */
.L_x_8:
[----:B------:R-:W-:Y:S05]  /*09a0*/  BSYNC.RECONVERGENT B0 ;  /* 0x0000000000007941 */ /* 0x000fea0003800200 */
.L_x_7:
[----:B------:R-:W0:Y:S01]  /*09b0*/  F2F.F32.F64 R20, R20 ;  /* 0x0000001400147310 */ /* 0x000e220000301000 */
[----:B------:R-:W-:Y:S01]  /*09c0*/  BSSY.RECONVERGENT B0, `(.L_x_9) ;  /* 0x0000038000007945 */ /* 0x000fe20003800200 */
[----:B0-----:R-:W-:-:S04]  /*09d0*/  FMUL R9, R20, 3826.4599609375 ;  /* 0x456f275c14097820 */ /* 0x001fc80000400000 */
[C---:B------:R-:W-:Y:S01]  /*09e0*/  FADD R0, |R9|.reuse, -RZ ;  /* 0x800000ff09007221 */ /* 0x040fe20000000200 */
[----:B------:R-:W-:-:S13]  /*09f0*/  FSETP.GEU.AND P0, PT, |R9|, 6.2831854820251464844, PT ;  /* 0x40c90fdb0900780b */ /* 0x000fda0003f0e200 */
[----:B------:R-:W-:Y:S05]  /*0a00*/  @!P0 BRA `(.L_x_10) ;  /* 0x0000000000cc8947 */ /* 0x000fea0003800000 */
[----:B------:R-:W-:-:S13]  /*0a10*/  FSETP.GTU.AND P0, PT, R0, 52707180, PT ;  /* 0x4c490fdb0000780b */ /* 0x000fda0003f0c000 */
[----:B------:R-:W-:Y:S05]  /*0a20*/  @P0 BRA `(.L_x_11) ;  /* 0x00000000005c0947 */ /* 0x000fea0003800000 */
[----:B------:R-:W-:Y:S01]  /*0a30*/  FMUL R2, R0, 0.15915493667125701904 ;  /* 0x3e22f98300027820 */ /* 0x000fe20000400000 */
[----:B------:R-:W-:Y:S03]  /*0a40*/  BSSY.RECONVERGENT B1, `(.L_x_12) ;  /* 0x0000013000017945 */ /* 0x000fe60003800200 */
[----:B------:R-:W0:Y:S02]  /*0a50*/  FRND.TRUNC R5, R2 ;  /* 0x0000000200057307 */ /* 0x000e24000020d000 */
[----:B0-----:R-:W-:-:S05]  /*0a60*/  FFMA R7, R5, -6.2831854820251464844, R0 ;  /* 0xc0c90fdb05077823 */ /* 0x001fca0000000000 */
[----:B------:R-:W-:-:S13]  /*0a70*/  ISETP.GE.U32.AND P0, PT, R7, 0x40c90fdb, PT ;  /* 0x40c90fdb0700780c */ /* 0x000fda0003f06070 */
[----:B------:R-:W-:Y:S05]  /*0a80*/  @!P0 BRA `(.L_x_13) ;  /* 0x0000000000388947 */ /* 0x000fea0003800000 */
[----:B------:R-:W-:-:S04]  /*0a90*/  ISETP.GE.U32.AND P0, PT, R7, -0x7fffffff, PT ;  /* 0x800000010700780c */ /* 0x000fc80003f06070 */
[----:B------:R-:W-:-:S09]  /*0aa0*/  FSETP.GEU.OR P1, PT, R7, -6.2831854820251464844, !P0 ;  /* 0xc0c90fdb0700780b */ /* 0x000fd2000472e400 */
[----:B------:R-:W-:-:S04]  /*0ab0*/  @P0 FADD R2, R5, -1 ;  /* 0xbf80000005020421 */ /* 0x000fc80000000000 */
[----:B------:R-:W-:-:S04]  /*0ac0*/  @!P1 FADD R2, R2, -1 ;  /* 0xbf80000002029421 */ /* 0x000fc80000000000 */
[----:B------:R-:W-:Y:S01]  /*0ad0*/  @P0 IMAD.MOV.U32 R5, RZ, RZ, R2 ;  /* 0x000000ffff050224 */ /* 0x000fe200078e0002 */
[----:B------:R-:W-:Y:S06]  /*0ae0*/  @P0 BRA `(.L_x_13) ;  /* 0x0000000000200947 */ /* 0x000fec0003800000 */
[----:B------:R-:W-:Y:S01]  /*0af0*/  FSETP.GE.AND P0, PT, R7, 12.566370964050292969, PT ;  /* 0x41490fdb0700780b */ /* 0x000fe20003f06000 */
[----:B------:R-:W-:-:S12]  /*0b00*/  FADD R5, R5, 1 ;  /* 0x3f80000005057421 */ /* 0x000fd80000000000 */
[----:B------:R-:W-:-:S05]  /*0b10*/  @P0 MOV R2, 0x40c90fdb ;  /* 0x40c90fdb00020802 */ /* 0x000fca0000000f00 */
[----:B------:R-:W-:-:S05]  /*0b20*/  @P0 FFMA R2, R2, -3, R7 ;  /* 0xc040000002020823 */ /* 0x000fca0000000007 */
[----:B------:R-:W-:Y:S01]  /*0b30*/  FSETP.GE.AND P1, PT, R2, RZ, P0 ;  /* 0x000000ff0200720b */ /* 0x000fe20000726000 */
[----:B------:R-:W-:-:S12]  /*0b40*/  @P0 FADD R2, R5, 1 ;  /* 0x3f80000005020421 */ /* 0x000fd80000000000 */
[----:B------:R-:W-:-:S04]  /*0b50*/  @P1 FADD R2, R2, 1 ;  /* 0x3f80000002021421 */ /* 0x000fc80000000000 */
[----:B------:R-:W-:-:S07]  /*0b60*/  @P0 IMAD.MOV.U32 R5, RZ, RZ, R2 ;  /* 0x000000ffff050224 */ /* 0x000fce00078e0002 */
.L_x_13:
[----:B------:R-:W-:Y:S05]  /*0b70*/  BSYNC.RECONVERGENT B1 ;  /* 0x0000000000017941 */ /* 0x000fea0003800200 */
.L_x_12:
[----:B------:R-:W-:Y:S01]  /*0b80*/  FFMA R0, R5, -6.2831854820251464844, R0 ;  /* 0xc0c90fdb05007823 */ /* 0x000fe20000000000 */
[----:B------:R-:W-:Y:S06]  /*0b90*/  BRA `(.L_x_10) ;  /* 0x0000000000687947 */ /* 0x000fec0003800000 */
.L_x_11:
[C---:B------:R-:W-:Y:S01]  /*0ba0*/  LOP3.LUT R2, R0.reuse, 0xff800000, RZ, 0xc0, !PT ;  /* 0xff80000000027812 */ /* 0x040fe200078ec0ff */
[----:B------:R-:W-:Y:S01]  /*0bb0*/  BSSY.RECONVERGENT B1, `(.L_x_14) ;  /* 0x0000016000017945 */ /* 0x000fe20003800200 */
[----:B------:R-:W-:Y:S02]  /*0bc0*/  ISETP.GT.U32.AND P0, PT, R0, 0x7f7fffff, PT ;  /* 0x7f7fffff0000780c */ /* 0x000fe40003f04070 */
[----:B------:R-:W-:Y:S01]  /*0bd0*/  MOV R6, 0x7fffffff ;  /* 0x7fffffff00067802 */ /* 0x000fe20000000f00 */
[----:B------:R-:W-:Y:S01]  /*0be0*/  VIADD R4, R2, 0xbf800000 ;  /* 0xbf80000002047836 */ /* 0x000fe20000000000 */
[----:B------:R-:W-:Y:S02]  /*0bf0*/  LOP3.LUT R2, R0, 0x7fffff, RZ, 0xc0, !PT ;  /* 0x007fffff00027812 */ /* 0x000fe400078ec0ff */
[----:B------:R-:W-:Y:S02]  /*0c00*/  FSEL R6, R6, 33554432, P0 ;  /* 0x4c00000006067808 */ /* 0x000fe40000000000 */
[----:B------:R-:W-:-:S02]  /*0c10*/  ISETP.NE.AND P1, PT, R4, RZ, PT ;  /* 0x000000ff0400720c */ /* 0x000fc40003f25270 */
[----:B------:R-:W-:-:S11]  /*0c20*/  LOP3.LUT R2, R2, 0x3f800000, RZ, 0xfc, !PT ;  /* 0x3f80000002027812 */ /* 0x000fd600078efcff */
[----:B------:R-:W-:Y:S05]  /*0c30*/  @!P1 BRA `(.L_x_15) ;  /* 0x0000000000349947 */ /* 0x000fea0003800000 */
.L_x_16:
[----:B------:R-:W-:-:S05]  /*0c40*/  VIMNMX.U32 R5, PT, PT, R4, 0xb800000, PT ;  /* 0x0b80000004057848 */ /* 0x000fca0003fe0000 */
[----:B------:R-:W-:Y:S02]  /*0c50*/  IMAD.IADD R2, R5, 0x1, R2 ;  /* 0x0000000105027824 */ /* 0x000fe400078e0202 */
[----:B------:R-:W-:Y:S02]  /*0c60*/  IMAD.IADD R4, R4, 0x1, -R5 ;  /* 0x0000000104047824 */ /* 0x000fe400078e0a05 */
[----:B------:R-:W-:-:S03]  /*0c70*/  FMUL R7, R2, 0.63661974668502807617 ;  /* 0x3f22f98302077820 */ /* 0x000fc60000400000 */
[----:B------:R-:W-:Y:S01]  /*0c80*/  ISETP.NE.AND P1, PT, R4, RZ, PT ;  /* 0x000000ff0400720c */ /* 0x000fe20003f25270 */
[----:B------:R-:W-:-:S04]  /*0c90*/  FFMA R0, R7, -1.5707963705062866211, R2 ;  /* 0xbfc90fdb07007823 */ /* 0x000fc80000000002 */
[----:B------:R-:W-:-:S04]  /*0ca0*/  FFMA R7, R0, 0.63661974668502807617, R7 ;  /* 0x3f22f98300077823 */ /* 0x000fc80000000007 */
[----:B------:R-:W-:-:S04]  /*0cb0*/  FFMA R0, R7, -1.5707963705062866211, R2 ;  /* 0xbfc90fdb07007823 */ /* 0x000fc80000000002 */
[----:B------:R-:W-:-:S04]  /*0cc0*/  FFMA.RZ R0, R0, 0.63661974668502807617, R7 ;  /* 0x3f22f98300007823 */ /* 0x000fc8000000c007 */
[----:B------:R-:W0:Y:S02]  /*0cd0*/  FRND.TRUNC R7, R0 ;  /* 0x0000000000077307 */ /* 0x000e24000020d000 */
[----:B0-----:R-:W-:-:S05]  /*0ce0*/  FFMA R2, R7, -1.5707963705062866211, R2 ;  /* 0xbfc90fdb07027823 */ /* 0x001fca0000000002 */
[----:B------:R-:W-:-:S13]  /*0cf0*/  ISETP.NE.AND P0, PT, R2, RZ, PT ;  /* 0x000000ff0200720c */ /* 0x000fda0003f05270 */
[----:B------:R-:W-:Y:S05]  /*0d00*/  @P0 BRA P1, `(.L_x_16) ;  /* 0xfffffffc00cc0947 */ /* 0x000fea000083ffff */
.L_x_15:
[----:B------:R-:W-:Y:S05]  /*0d10*/  BSYNC.RECONVERGENT B1 ;  /* 0x0000000000017941 */ /* 0x000fea0003800200 */
.L_x_14:
[----:B------:R-:W-:-:S04]  /*0d20*/  FMUL R5, R2, 1.1920928955078125e-07 ;  /* 0x3400000002057820 */ /* 0x000fc80000400000 */
[----:B------:R-:W-:-:S07]  /*0d30*/  FMUL R0, R6, R5 ;  /* 0x0000000506007220 */ /* 0x000fce0000400000 */
.L_x_10:
[----:B------:R-:W-:Y:S05]  /*0d40*/  BSYNC.RECONVERGENT B0 ;  /* 0x0000000000007941 */ /* 0x000fea0003800200 */
.L_x_9:
[C---:B------:R-:W-:Y:S01]  /*0d50*/  FSETP.NAN.AND P0, PT, |R0|.reuse, |R0|, PT ;  /* 0x400000000000720b */ /* 0x040fe20003f08200 */
[----:B------:R-:W-:Y:S01]  /*0d60*/  BSSY.RECONVERGENT B0, `(.L_x_17) ;  /* 0x000020d000007945 */ /* 0x000fe20003800200 */
[----:B------:R-:W-:-:S04]  /*0d70*/  LOP3.LUT R5, R0, 0x80000000, R9, 0xb8, !PT ;  /* 0x8000000000057812 */ /* 0x000fc800078eb809 */
[----:B------:R-:W-:-:S05]  /*0d80*/  FSEL R4, R0, R5, P0 ;  /* 0x0000000500047208 */ /* 0x000fca0000000000 */
[----:B------:R-:W-:Y:S01]  /*0d90*/  FADD R7, -R4, -RZ ;  /* 0x800000ff04077221 */ /* 0x000fe20000000100 */
[----:B------:R-:W-:-:S04]  /*0da0*/  FMUL R12, RZ, -R4 ;  /* 0x80000004ff0c7220 */ /* 0x000fc80000400000 */
[----:B------:R-:W-:Y:S02]  /*0db0*/  LOP3.LUT P0, R2, R7, 0x7fffffff, RZ, 0xc0, !PT ;  /* 0x7fffffff07027812 */ /* 0x000fe4000780c0ff */
[----:B------:R-:W-:-:S11]  /*0dc0*/  MOV R0, R7 ;  /* 0x0000000700007202 */ /* 0x000fd60000000f00 */
[----:B------:R-:W-:Y:S05]  /*0dd0*/  @P0 BRA `(.L_x_18) ;  /* 0x00000000002c0947 */ /* 0x000fea0003800000 */
[----:B------:R-:W-:Y:S02]  /*0de0*/  IMAD.MOV.U32 R5, RZ, RZ, 0x3bbb989d ;  /* 0x3bbb989dff057424 */ /* 0x000fe400078e00ff */
[----:B------:R-:W-:Y:S02]  /*0df0*/  IMAD.MOV.U32 R7, RZ, RZ, 0x437c0000 ;  /* 0x437c0000ff077424 */ /* 0x000fe400078e00ff */
[----:B------:R-:W-:-:S04]  /*0e00*/  FFMA.SAT R2, R12, R5, 0.5 ;  /* 0x3f0000000c027423 */ /* 0x000fc80000002005 */
[----:B------:R-:W-:-:S04]  /*0e10*/  FFMA.RM R2, R2, R7, 12582913 ;  /* 0x4b40000102027423 */ /* 0x000fc80000004007 */
[C---:B------:R-:W-:Y:S01]  /*0e20*/  FADD R5, R2.reuse, -12583039 ;  /* 0xcb40007f02057421 */ /* 0x040fe20000000000 */
[----:B------:R-:W-:-:S03]  /*0e30*/  SHF.L.U32 R2, R2, 0x17, RZ ;  /* 0x0000001702027819 */ /* 0x000fc600000006ff */
[----:B------:R-:W-:-:S04]  /*0e40*/  FFMA R5, R12, 1.4426950216293334961, -R5 ;  /* 0x3fb8aa3b0c057823 */ /* 0x000fc80000000805 */
[----:B------:R-:W-:-:S06]  /*0e50*/  FFMA R5, R12, 1.925963033500011079e-08, R5 ;  /* 0x32a570600c057823 */ /* 0x000fcc0000000005 */
[----:B------:R-:W0:Y:S02]  /*0e60*/  MUFU.EX2 R5, R5 ;  /* 0x0000000500057308 */ /* 0x000e240000000800 */
[----:B0-----:R-:W-:Y:S01]  /*0e70*/  FMUL R2, R2, R5 ;  /* 0x0000000502027220 */ /* 0x001fe20000400000 */
[----:B------:R-:W-:Y:S06]  /*0e80*/  BRA `(.L_x_19) ;  /* 0x0000001c00e87947 */ /* 0x000fec0003800000 */
.L_x_18:
[----:B------:R-:W-:-:S13]  /*0e90*/  LOP3.LUT P0, R5, R12, 0x7fffffff, RZ, 0xc0, !PT ;  /* 0x7fffffff0c057812 */ /* 0x000fda000780c0ff */
[----:B------:R-:W-:Y:S05]  /*0ea0*/  @P0 BRA `(.L_x_20) ;  /* 0x0000000800580947 */ /* 0x000fea0003800000 */
[----:B------:R-:W-:Y:S01]  /*0eb0*/  FMUL R2, R4, -0.63661974668502807617 ;  /* 0xbf22f98304027820 */ /* 0x000fe20000400000 */
[----:B------:R-:W-:Y:S01]  /*0ec0*/  FSETP.GE.AND P0, PT, |R0|, 105615, PT ;  /* 0x47ce47800000780b */ /* 0x000fe20003f06200 */
[----:B------:R-:W-:Y:S04]  /*0ed0*/  BSSY.RECONVERGENT B1, `(.L_x_21) ;  /* 0x000003c000017945 */ /* 0x000fe80003800200 */
[----:B------:R-:W0:Y:S02]  /*0ee0*/  F2I.NTZ R2, R2 ;  /* 0x0000000200027305 */ /* 0x000e240000203100 */
[----:B0-----:R-:W-:Y:S01]  /*0ef0*/  I2FP.F32.S32 R9, R2 ;  /* 0x0000000200097245 */ /* 0x001fe20000201400 */
[----:B------:R-:W-:-:S04]  /*0f00*/  IMAD.MOV.U32 R12, RZ, RZ, R2 ;  /* 0x000000ffff0c7224 */ /* 0x000fc800078e0002 */
[----:B------:R-:W-:-:S04]  /*0f10*/  FFMA R4, R9, -1.5707962512969970703, R0 ;  /* 0xbfc90fda09047823 */ /* 0x000fc80000000000 */
[----:B------:R-:W-:-:S04]  /*0f20*/  FFMA R4, R9, -7.5497894158615963534e-08, R4 ;  /* 0xb3a2216809047823 */ /* 0x000fc80000000004 */
[----:B------:R-:W-:-:S04]  /*0f30*/  FFMA R9, R9, -5.3903029534742383927e-15, R4 ;  /* 0xa7c234c509097823 */ /* 0x000fc80000000004 */
[----:B------:R-:W-:Y:S01]  /*0f40*/  IMAD.MOV.U32 R4, RZ, RZ, R9 ;  /* 0x000000ffff047224 */ /* 0x000fe200078e0009 */
[----:B------:R-:W-:Y:S06]  /*0f50*/  @!P0 BRA `(.L_x_22) ;  /* 0x0000000000cc8947 */ /* 0x000fec0003800000 */
[----:B------:R-:W-:-:S13]  /*0f60*/  FSETP.NEU.AND P1, PT, |R0|, +INF , PT ;  /* 0x7f8000000000780b */ /* 0x000fda0003f2d200 */
[----:B------:R-:W-:Y:S01]  /*0f70*/  @!P1 FMUL R4, RZ, R0 ;  /* 0x00000000ff049220 */ /* 0x000fe20000400000 */
[----:B------:R-:W-:Y:S01]  /*0f80*/  @!P1 MOV R2, RZ ;  /* 0x000000ff00029202 */ /* 0x000fe20000000f00 */
[----:B------:R-:W-:Y:S06]  /*0f90*/  @!P1 BRA `(.L_x_22) ;  /* 0x0000000000bc9947 */ /* 0x000fec0003800000 */
[----:B------:R-:W0:Y:S01]  /*0fa0*/  LDC.64 R4, c[0x4][0xe0] ;  /* 0x01003800ff047b82 */ /* 0x000e220000000a00 */
[----:B------:R-:W-:Y:S02]  /*0fb0*/  IMAD.SHL.U32 R6, R7, 0x100, RZ ;  /* 0x0000010007067824 */ /* 0x000fe400078e00ff */
[----:B------:R-:W-:Y:S02]  /*0fc0*/  HFMA2 R2, -RZ, RZ, 0, 0 ;  /* 0x00000000ff027431 */ /* 0x000fe400000001ff */
[----:B------:R-:W-:Y:S01]  /*0fd0*/  IMAD.MOV.U32 R8, RZ, RZ, RZ ;  /* 0x000000ffff087224 */ /* 0x000fe200078e00ff */
[----:B------:R-:W-:Y:S01]  /*0fe0*/  UMOV UR6, URZ ;  /* 0x000000ff00067c82 */ /* 0x000fe20008000000 */
[----:B------:R-:W-:-:S07]  /*0ff0*/  LOP3.LUT R17, R6, 0x80000000, RZ, 0xfc, !PT ;  /* 0x8000000006117812 */ /* 0x000fce00078efcff */
.L_x_23:
[----:B0-----:R-:W-:-:S06]  /*1000*/  IMAD.WIDE.U32 R10, R2, 0x4, R4 ;  /* 0x00000004020a7825 */ /* 0x001fcc00078e0004 */
[----:B------:R-:W2:Y:S01]  /*1010*/  LDG.E.CONSTANT R10, desc[UR14][R10.64] ;  /* 0x0000000e0a0a7981 */ /* 0x000ea2000c1e9900 */
[C---:B-1----:R-:W-:Y:S02]  /*1020*/  IMAD R6, R2.reuse, 0x4, R1 ;  /* 0x0000000402067824 */ /* 0x042fe400078e0201 */
[----:B------:R-:W-:-:S05]  /*1030*/  VIADD R2, R2, 0x1 ;  /* 0x0000000102027836 */ /* 0x000fca0000000000 */
[----:B------:R-:W-:Y:S01]  /*1040*/  ISETP.NE.AND P1, PT, R2, 0x6, PT ;  /* 0x000000060200780c */ /* 0x000fe20003f25270 */
[----:B--2---:R-:W-:-:S03]  /*1050*/  IMAD.WIDE.U32 R14, R10, R17, RZ ;  /* 0x000000110a0e7225 */ /* 0x004fc600078e00ff */
[----:B------:R-:W-:-:S04]  /*1060*/  IADD3 R13, P2, PT, R14, R8, RZ ;  /* 0x000000080e0d7210 */ /* 0x000fc80007f5e0ff */
[----:B------:R-:W-:Y:S01]  /*1070*/  IADD3.X R8, PT, PT, R15, UR6, RZ, P2, !PT ;  /* 0x000000060f087c10 */ /* 0x000fe200097fe4ff */
[----:B------:R1:W-:Y:S04]  /*1080*/  STL [R6], R13 ;  /* 0x0000000d06007387 */ /* 0x0003e80000100800 */
[----:B------:R-:W-:Y:S05]  /*1090*/  @P1 BRA `(.L_x_23) ;  /* 0xfffffffc00d81947 */ /* 0x000fea000383ffff */
[----:B-1----:R-:W-:Y:S01]  /*10a0*/  SHF.R.U32.HI R6, RZ, 0x17, R7 ;  /* 0x00000017ff067819 */ /* 0x002fe20000011607 */
[----:B------:R0:W-:Y:S03]  /*10b0*/  STL [R1+0x18], R8 ;  /* 0x0000180801007387 */ /* 0x0001e60000100800 */
[C---:B------:R-:W-:Y:S02]  /*10c0*/  LOP3.LUT R2, R6.reuse, 0xe0, RZ, 0xc0, !PT ;  /* 0x000000e006027812 */ /* 0x040fe400078ec0ff */
[----:B------:R-:W-:Y:S02]  /*10d0*/  LOP3.LUT P1, RZ, R6, 0x1f, RZ, 0xc0, !PT ;  /* 0x0000001f06ff7812 */ /* 0x000fe4000782c0ff */
[----:B------:R-:W-:-:S04]  /*10e0*/  IADD3 R2, PT, PT, R2, -0x80, RZ ;  /* 0xffffff8002027810 */ /* 0x000fc80007ffe0ff */
[----:B------:R-:W-:-:S05]  /*10f0*/  SHF.R.U32.HI R2, RZ, 0x5, R2 ;  /* 0x00000005ff027819 */ /* 0x000fca0000011602 */
[----:B------:R-:W-:-:S05]  /*1100*/  IMAD R13, R2, -0x4, R1 ;  /* 0xfffffffc020d7824 */ /* 0x000fca00078e0201 */
[----:B------:R-:W2:Y:S04]  /*1110*/  LDL R2, [R13+0x18] ;  /* 0x000018000d027983 */ /* 0x000ea80000100800 */
[----:B------:R-:W2:Y:S04]  /*1120*/  LDL R5, [R13+0x14] ;  /* 0x000014000d057983 */ /* 0x000ea80000100800 */
[----:B------:R-:W3:Y:S01]  /*1130*/  @P1 LDL R4, [R13+0x10] ;  /* 0x000010000d041983 */ /* 0x000ee20000100800 */
[----:B------:R-:W-:Y:S01]  /*1140*/  LOP3.LUT R6, R6, 0x1f, RZ, 0xc0, !PT ;  /* 0x0000001f06067812 */ /* 0x000fe200078ec0ff */
[----:B------:R-:W-:Y:S01]  /*1150*/  UMOV UR6, 0x54442d19 ;  /* 0x54442d1900067882 */ /* 0x000fe20000000000 */
[----:B------:R-:W-:-:S02]  /*1160*/  UMOV UR7, 0x3bf921fb ;  /* 0x3bf921fb00077882 */ /* 0x000fc40000000000 */
[-C--:B--2---:R-:W-:Y:S02]  /*1170*/  @P1 SHF.L.W.U32.HI R2, R5, R6.reuse, R2 ;  /* 0x0000000605021219 */ /* 0x084fe40000010e02 */
[----:B---3--:R-:W-:Y:S02]  /*1180*/  @P1 SHF.L.W.U32.HI R5, R4, R6, R5 ;  /* 0x0000000604051219 */ /* 0x008fe40000010e05 */
[----:B------:R-:W-:Y:S02]  /*1190*/  ISETP.GE.AND P1, PT, R7, RZ, PT ;  /* 0x000000ff0700720c */ /* 0x000fe40003f26270 */
[C---:B------:R-:W-:Y:S01]  /*11a0*/  SHF.L.W.U32.HI R4, R5.reuse, 0x2, R2 ;  /* 0x0000000205047819 */ /* 0x040fe20000010e02 */
[----:B------:R-:W-:-:S03]  /*11b0*/  IMAD.SHL.U32 R5, R5, 0x4, RZ ;  /* 0x0000000405057824 */ /* 0x000fc600078e00ff */
[----:B------:R-:W-:-:S04]  /*11c0*/  SHF.R.S32.HI R6, RZ, 0x1f, R4 ;  /* 0x0000001fff067819 */ /* 0x000fc80000011404 */
[C---:B------:R-:W-:Y:S02]  /*11d0*/  LOP3.LUT R10, R6.reuse, R5, RZ, 0x3c, !PT ;  /* 0x00000005060a7212 */ /* 0x040fe400078e3cff */
[----:B------:R-:W-:Y:S02]  /*11e0*/  LOP3.LUT R11, R6, R4, RZ, 0x3c, !PT ;  /* 0x00000004060b7212 */ /* 0x000fe400078e3cff */
[----:B------:R-:W-:Y:S02]  /*11f0*/  SHF.R.U32.HI R5, RZ, 0x1e, R2 ;  /* 0x0000001eff057819 */ /* 0x000fe40000011602 */
[C---:B------:R-:W-:Y:S02]  /*1200*/  LOP3.LUT R6, R4.reuse, R7, RZ, 0x3c, !PT ;  /* 0x0000000704067212 */ /* 0x040fe400078e3cff */
[----:B------:R-:W1:Y:S01]  /*1210*/  I2F.F64.S64 R10, R10 ;  /* 0x0000000a000a7312 */ /* 0x000e620000301c00 */
[----:B------:R-:W-:Y:S02]  /*1220*/  LEA.HI R2, R4, R5, RZ, 0x1 ;  /* 0x0000000504027211 */ /* 0x000fe400078f08ff */
[----:B------:R-:W-:-:S03]  /*1230*/  ISETP.GE.AND P2, PT, R6, RZ, PT ;  /* 0x000000ff0600720c */ /* 0x000fc60003f46270 */
[----:B------:R-:W-:-:S05]  /*1240*/  IMAD.MOV R4, RZ, RZ, -R2 ;  /* 0x000000ffff047224 */ /* 0x000fca00078e0a02 */
[----:B------:R-:W-:Y:S01]  /*1250*/  @!P1 MOV R2, R4 ;  /* 0x0000000400029202 */ /* 0x000fe20000000f00 */
[----:B-1----:R-:W-:-:S10]  /*1260*/  DMUL R14, R10, UR6 ;  /* 0x000000060a0e7c28 */ /* 0x002fd40008000000 */
[----:B------:R-:W1:Y:S02]  /*1270*/  F2F.F32.F64 R14, R14 ;  /* 0x0000000e000e7310 */ /* 0x000e640000301000 */
[----:B01----:R-:W-:-:S07]  /*1280*/  FSEL R4, -R14, R14, !P2 ;  /* 0x0000000e0e047208 */ /* 0x003fce0005000100 */
.L_x_22:
[----:B------:R-:W-:Y:S05]  /*1290*/  BSYNC.RECONVERGENT B1 ;  /* 0x0000000000017941 */ /* 0x000fea0003800200 */
.L_x_21:
[----:B------:R-:W-:Y:S02]  /*12a0*/  IMAD.MOV.U32 R14, RZ, RZ, 0x37cbac00 ;  /* 0x37cbac00ff0e7424 */ /* 0x000fe400078e00ff */
[----:B------:R-:W-:Y:S01]  /*12b0*/  FMUL R5, R4, R4 ;  /* 0x0000000404057220 */ /* 0x000fe20000400000 */
[C---:B------:R-:W-:Y:S01]  /*12c0*/  LOP3.LUT R8, R2.reuse, 0x1, RZ, 0xc0, !PT ;  /* 0x0000000102087812 */ /* 0x040fe200078ec0ff */
[----:B------:R-:W-:Y:S01]  /*12d0*/  IMAD.MOV.U32 R15, RZ, RZ, 0x3c0885e4 ;  /* 0x3c0885e4ff0f7424 */ /* 0x000fe200078e00ff */
[----:B------:R-:W-:Y:S01]  /*12e0*/  IADD3 R2, PT, PT, R2, 0x1, RZ ;  /* 0x0000000102027810 */ /* 0x000fe20007ffe0ff */
[----:B------:R-:W-:Y:S01]  /*12f0*/  FFMA R6, R5, R14, -0.0013887860113754868507 ;  /* 0xbab607ed05067423 */ /* 0x000fe2000000000e */
[----:B------:R-:W-:Y:S01]  /*1300*/  ISETP.NE.U32.AND P1, PT, R8, 0x1, PT ;  /* 0x000000010800780c */ /* 0x000fe20003f25070 */
[----:B------:R-:W-:Y:S01]  /*1310*/  IMAD.MOV.U32 R13, RZ, RZ, 0x3e2aaaa8 ;  /* 0x3e2aaaa8ff0d7424 */ /* 0x000fe200078e00ff */
[----:B------:R-:W-:Y:S01]  /*1320*/  LOP3.LUT P2, RZ, R2, 0x2, RZ, 0xc0, !PT ;  /* 0x0000000202ff7812 */ /* 0x000fe2000784c0ff */
[----:B------:R-:W-:Y:S01]  /*1330*/  BSSY.RECONVERGENT B1, `(.L_x_24) ;  /* 0x000003e000017945 */ /* 0x000fe20003800200 */
[----:B------:R-:W-:-:S02]  /*1340*/  FSEL R6, R6, -0.00019574658654164522886, P1 ;  /* 0xb94d415306067808 */ /* 0x000fc40000800000 */
[----:B------:R-:W-:Y:S02]  /*1350*/  FSEL R8, R15, 0.041666727513074874878, !P1 ;  /* 0x3d2aaabb0f087808 */ /* 0x000fe40004800000 */
[----:B------:R-:W-:Y:S02]  /*1360*/  FSEL R2, R4, 1, !P1 ;  /* 0x3f80000004027808 */ /* 0x000fe40004800000 */
[----:B------:R-:W-:Y:S01]  /*1370*/  FSEL R17, -R13, -0.4999999701976776123, !P1 ;  /* 0xbeffffff0d117808 */ /* 0x000fe20004800100 */
[C---:B------:R-:W-:Y:S02]  /*1380*/  FFMA R6, R5.reuse, R6, R8 ;  /* 0x0000000605067223 */ /* 0x040fe40000000008 */
[C---:B------:R-:W-:Y:S02]  /*1390*/  FFMA R11, R5.reuse, R2, RZ ;  /* 0x00000002050b7223 */ /* 0x040fe400000000ff */
[----:B------:R-:W-:-:S04]  /*13a0*/  FFMA R6, R5, R6, R17 ;  /* 0x0000000605067223 */ /* 0x000fc80000000011 */
[----:B------:R-:W-:-:S04]  /*13b0*/  FFMA R2, R11, R6, R2 ;  /* 0x000000060b027223 */ /* 0x000fc80000000002 */
[----:B------:R-:W-:Y:S01]  /*13c0*/  @P2 FADD R2, RZ, -R2 ;  /* 0x80000002ff022221 */ /* 0x000fe20000000000 */
[----:B------:R-:W-:Y:S06]  /*13d0*/  @!P0 BRA `(.L_x_25) ;  /* 0x0000000000cc8947 */ /* 0x000fec0003800000 */
[----:B------:R-:W-:-:S13]  /*13e0*/  FSETP.NEU.AND P0, PT, |R0|, +INF , PT ;  /* 0x7f8000000000780b */ /* 0x000fda0003f0d200 */
[----:B------:R-:W-:Y:S01]  /*13f0*/  @!P0 FMUL R9, RZ, R0 ;  /* 0x00000000ff098220 */ /* 0x000fe20000400000 */
[----:B------:R-:W-:Y:S01]  /*1400*/  @!P0 IMAD.MOV.U32 R12, RZ, RZ, RZ ;  /* 0x000000ffff0c8224 */ /* 0x000fe200078e00ff */
[----:B------:R-:W-:Y:S06]  /*1410*/  @!P0 BRA `(.L_x_25) ;  /* 0x0000000000bc8947 */ /* 0x000fec0003800000 */
[----:B------:R-:W0:Y:S01]  /*1420*/  LDC.64 R4, c[0x4][0xe0] ;  /* 0x01003800ff047b82 */ /* 0x000e220000000a00 */
[----:B------:R-:W-:Y:S01]  /*1430*/  SHF.L.U32 R6, R7, 0x8, RZ ;  /* 0x0000000807067819 */ /* 0x000fe200000006ff */
[----:B------:R-:W-:Y:S01]  /*1440*/  IMAD.MOV.U32 R8, RZ, RZ, RZ ;  /* 0x000000ffff087224 */ /* 0x000fe200078e00ff */
[----:B------:R-:W-:Y:S01]  /*1450*/  UMOV UR6, URZ ;  /* 0x000000ff00067c82 */ /* 0x000fe20008000000 */
[----:B------:R-:W-:Y:S01]  /*1460*/  IMAD.MOV.U32 R0, RZ, RZ, RZ ;  /* 0x000000ffff007224 */ /* 0x000fe200078e00ff */
[----:B------:R-:W-:-:S07]  /*1470*/  LOP3.LUT R19, R6, 0x80000000, RZ, 0xfc, !PT ;  /* 0x8000000006137812 */ /* 0x000fce00078efcff */
.L_x_26:
[----:B0-----:R-:W-:-:S05]  /*1480*/  IMAD.WIDE.U32 R16, R0, 0x4, R4 ;  /* 0x0000000400107825 */ /* 0x001fca00078e0004 */
[----:B------:R-:W2:Y:S01]  /*1490*/  LDG.E.CONSTANT R10, desc[UR14][R16.64] ;  /* 0x0000000e100a7981 */ /* 0x000ea2000c1e9900 */
[C---:B-1----:R-:W-:Y:S01]  /*14a0*/  LEA R6, R0.reuse, R1, 0x2 ;  /* 0x0000000100067211 */ /* 0x042fe200078e10ff */
        /* <DEDUP_REMOVED lines=10> */
[----:B------:R-:W-:-:S03]  /*1550*/  LOP3.LUT P0, RZ, R6, 0x1f, RZ, 0xc0, !PT ;  /* 0x0000001f06ff7812 */ /* 0x000fc6000780c0ff */
[----:B------:R-:W-:-:S05]  /*1560*/  VIADD R0, R0, 0xffffff80 ;  /* 0xffffff8000007836 */ /* 0x000fca0000000000 */
[----:B------:R-:W-:-:S05]  /*1570*/  SHF.R.U32.HI R0, RZ, 0x5, R0 ;  /* 0x00000005ff007819 */ /* 0x000fca0000011600 */
[----:B------:R-:W-:-:S05]  /*1580*/  IMAD R9, R0, -0x4, R1 ;  /* 0xfffffffc00097824 */ /* 0x000fca00078e0201 */
[----:B------:R-:W2:Y:S04]  /*1590*/  LDL R0, [R9+0x18] ;  /* 0x0000180009007983 */ /* 0x000ea80000100800 */
[----:B------:R-:W2:Y:S04]  /*15a0*/  LDL R5, [R9+0x14] ;  /* 0x0000140009057983 */ /* 0x000ea80000100800 */
[----:B------:R-:W3:Y:S01]  /*15b0*/  @P0 LDL R4, [R9+0x10] ;  /* 0x0000100009040983 */ /* 0x000ee20000100800 */
[----:B------:R-:W-:Y:S01]  /*15c0*/  LOP3.LUT R6, R6, 0x1f, RZ, 0xc0, !PT ;  /* 0x0000001f06067812 */ /* 0x000fe200078ec0ff */
[----:B------:R-:W-:Y:S01]  /*15d0*/  UMOV UR6, 0x54442d19 ;  /* 0x54442d1900067882 */ /* 0x000fe20000000000 */
[----:B------:R-:W-:Y:S01]  /*15e0*/  UMOV UR7, 0x3bf921fb ;  /* 0x3bf921fb00077882 */ /* 0x000fe20000000000 */
[----:B------:R-:W-:-:S02]  /*15f0*/  ISETP.GE.AND P1, PT, R7, RZ, PT ;  /* 0x000000ff0700720c */ /* 0x000fc40003f26270 */
[-C--:B--2---:R-:W-:Y:S02]  /*1600*/  @P0 SHF.L.W.U32.HI R0, R5, R6.reuse, R0 ;  /* 0x0000000605000219 */ /* 0x084fe40000010e00 */
[----:B---3--:R-:W-:-:S04]  /*1610*/  @P0 SHF.L.W.U32.HI R5, R4, R6, R5 ;  /* 0x0000000604050219 */ /* 0x008fc80000010e05 */
[C---:B------:R-:W-:Y:S02]  /*1620*/  SHF.L.W.U32.HI R4, R5.reuse, 0x2, R0 ;  /* 0x0000000205047819 */ /* 0x040fe40000010e00 */
[----:B------:R-:W-:Y:S02]  /*1630*/  SHF.L.U32 R5, R5, 0x2, RZ ;  /* 0x0000000205057819 */ /* 0x000fe400000006ff */
[----:B------:R-:W-:Y:S02]  /*1640*/  SHF.R.S32.HI R6, RZ, 0x1f, R4 ;  /* 0x0000001fff067819 */ /* 0x000fe40000011404 */
[----:B------:R-:W-:Y:S02]  /*1650*/  LOP3.LUT R7, R4, R7, RZ, 0x3c, !PT ;  /* 0x0000000704077212 */ /* 0x000fe400078e3cff */
[C---:B------:R-:W-:Y:S02]  /*1660*/  LOP3.LUT R10, R6.reuse, R5, RZ, 0x3c, !PT ;  /* 0x00000005060a7212 */ /* 0x040fe400078e3cff */
[----:B------:R-:W-:-:S02]  /*1670*/  LOP3.LUT R11, R6, R4, RZ, 0x3c, !PT ;  /* 0x00000004060b7212 */ /* 0x000fc400078e3cff */
[----:B------:R-:W-:Y:S02]  /*1680*/  SHF.R.U32.HI R5, RZ, 0x1e, R0 ;  /* 0x0000001eff057819 */ /* 0x000fe40000011600 */
[----:B------:R-:W-:Y:S02]  /*1690*/  ISETP.GE.AND P0, PT, R7, RZ, PT ;  /* 0x000000ff0700720c */ /* 0x000fe40003f06270 */
[----:B------:R-:W1:Y:S01]  /*16a0*/  I2F.F64.S64 R10, R10 ;  /* 0x0000000a000a7312 */ /* 0x000e620000301c00 */
[----:B------:R-:W-:-:S05]  /*16b0*/  LEA.HI R12, R4, R5, RZ, 0x1 ;  /* 0x00000005040c7211 */ /* 0x000fca00078f08ff */
[----:B------:R-:W-:-:S04]  /*16c0*/  IMAD.MOV R0, RZ, RZ, -R12 ;  /* 0x000000ffff007224 */ /* 0x000fc800078e0a0c */
[----:B------:R-:W-:Y:S01]  /*16d0*/  @!P1 IMAD.MOV.U32 R12, RZ, RZ, R0 ;  /* 0x000000ffff0c9224 */ /* 0x000fe200078e0000 */
[----:B-1----:R-:W-:-:S10]  /*16e0*/  DMUL R16, R10, UR6 ;  /* 0x000000060a107c28 */ /* 0x002fd40008000000 */
[----:B------:R-:W1:Y:S02]  /*16f0*/  F2F.F32.F64 R16, R16 ;  /* 0x0000001000107310 */ /* 0x000e640000301000 */
[----:B01----:R-:W-:-:S07]  /*1700*/  FSEL R9, -R16, R16, !P0 ;  /* 0x0000001010097208 */ /* 0x003fce0004000100 */
.L_x_25:
[----:B------:R-:W-:Y:S05]  /*1710*/  BSYNC.RECONVERGENT B1 ;  /* 0x0000000000017941 */ /* 0x000fea0003800200 */
.L_x_24:
[----:B------:R-:W-:Y:S01]  /*1720*/  FMUL R5, R9, R9 ;  /* 0x0000000909057220 */ /* 0x000fe20000400000 */
[C---:B------:R-:W-:Y:S02]  /*1730*/  LOP3.LUT R0, R12.reuse, 0x1, RZ, 0xc0, !PT ;  /* 0x000000010c007812 */ /* 0x040fe400078ec0ff */
[----:B------:R-:W-:Y:S01]  /*1740*/  LOP3.LUT P1, RZ, R12, 0x2, RZ, 0xc0, !PT ;  /* 0x000000020cff7812 */ /* 0x000fe2000782c0ff */
[----:B------:R-:W-:Y:S01]  /*1750*/  FFMA R14, R5, R14, -0.0013887860113754868507 ;  /* 0xbab607ed050e7423 */ /* 0x000fe2000000000e */
[----:B------:R-:W-:-:S04]  /*1760*/  ISETP.NE.U32.AND P0, PT, R0, 0x1, PT ;  /* 0x000000010000780c */ /* 0x000fc80003f05070 */
[----:B------:R-:W-:Y:S02]  /*1770*/  FSEL R4, R15, 0.041666727513074874878, P0 ;  /* 0x3d2aaabb0f047808 */ /* 0x000fe40000000000 */
[----:B------:R-:W-:Y:S02]  /*1780*/  FSEL R14, R14, -0.00019574658654164522886, !P0 ;  /* 0xb94d41530e0e7808 */ /* 0x000fe40004000000 */
[----:B------:R-:W-:Y:S02]  /*1790*/  FSEL R0, R9, 1, P0 ;  /* 0x3f80000009007808 */ /* 0x000fe40000000000 */
[----:B------:R-:W-:Y:S01]  /*17a0*/  FSEL R13, -R13, -0.4999999701976776123, P0 ;  /* 0xbeffffff0d0d7808 */ /* 0x000fe20000000100 */
[C---:B------:R-:W-:Y:S02]  /*17b0*/  FFMA R4, R5.reuse, R14, R4 ;  /* 0x0000000e05047223 */ /* 0x040fe40000000004 */
[C---:B------:R-:W-:Y:S02]  /*17c0*/  FFMA R7, R5.reuse, R0, RZ ;  /* 0x0000000005077223 */ /* 0x040fe400000000ff */
[----:B------:R-:W-:-:S04]  /*17d0*/  FFMA R4, R5, R4, R13 ;  /* 0x0000000405047223 */ /* 0x000fc8000000000d */
[----:B------:R-:W-:-:S04]  /*17e0*/  FFMA R0, R7, R4, R0 ;  /* 0x0000000407007223 */ /* 0x000fc80000000000 */
[----:B------:R-:W-:Y:S01]  /*17f0*/  @P1 FADD R0, RZ, -R0 ;  /* 0x80000000ff001221 */ /* 0x000fe20000000000 */
[----:B------:R-:W-:Y:S06]  /*1800*/  BRA `(.L_x_19) ;  /* 0x0000001400887947 */ /* 0x000fec0003800000 */
.L_x_20:
[----:B------:R-:W-:-:S13]  /*1810*/  ISETP.GE.U32.AND P0, PT, R2, 0x7f800000, PT ;  /* 0x7f8000000200780c */ /* 0x000fda0003f06070 */
[----:B------:R-:W-:Y:S05]  /*1820*/  @!P0 BRA `(.L_x_27) ;  /* 0x00000000001c8947 */ /* 0x000fea0003800000 */
[----:B------:R-:W-:Y:S01]  /*1830*/  ISETP.NE.AND P1, PT, R5, 0x7f800000, PT ;  /* 0x7f8000000500780c */ /* 0x000fe20003f25270 */
[----:B------:R-:W-:-:S12]  /*1840*/  FADD R0, R4, -R4 ;  /* 0x8000000404007221 */ /* 0x000fd80000000000 */
[C---:B------:R-:W-:Y:S02]  /*1850*/  @!P1 ISETP.GT.AND P0, PT, R12.reuse, -0x1, PT ;  /* 0xffffffff0c00980c */ /* 0x040fe40003f04270 */
[----:B------:R-:W-:Y:S02]  /*1860*/  @P1 MOV R2, R0 ;  /* 0x0000000000021202 */ /* 0x000fe40000000f00 */
[----:B------:R-:W-:Y:S02]  /*1870*/  @!P1 FSEL R2, R12, RZ, P0 ;  /* 0x000000ff0c029208 */ /* 0x000fe40000000000 */
[----:B------:R-:W-:Y:S01]  /*1880*/  @!P1 FSEL R0, R0, RZ, P0 ;  /* 0x000000ff00009208 */ /* 0x000fe20000000000 */
[----:B------:R-:W-:Y:S06]  /*1890*/  BRA `(.L_x_19) ;  /* 0x0000001400647947 */ /* 0x000fec0003800000 */
.L_x_27:
[----:B------:R-:W-:-:S05]  /*18a0*/  VIADD R2, R12, 0xbd4e8de8 ;  /* 0xbd4e8de80c027836 */ /* 0x000fca0000000000 */
[----:B------:R-:W-:-:S13]  /*18b0*/  ISETP.GT.U32.AND P0, PT, R2, 0x8e8e5c, PT ;  /* 0x008e8e5c0200780c */ /* 0x000fda0003f04070 */
[----:B------:R-:W-:Y:S05]  /*18c0*/  @P0 BRA `(.L_x_28) ;  /* 0x0000000800cc0947 */ /* 0x000fea0003800000 */
[----:B------:R-:W-:Y:S02]  /*18d0*/  HFMA2 R9, -RZ, RZ, 3.7421875, 0 ;  /* 0x437c0000ff097431 */ /* 0x000fe400000001ff */
[----:B------:R-:W-:Y:S02]  /*18e0*/  IMAD.MOV.U32 R5, RZ, RZ, 0x3bbb989d ;  /* 0x3bbb989dff057424 */ /* 0x000fe400078e00ff */
[----:B------:R-:W-:Y:S01]  /*18f0*/  FADD R12, R12, -162.88958740234375 ;  /* 0xc322e3bc0c0c7421 */ /* 0x000fe20000000000 */
[----:B------:R-:W-:Y:S01]  /*1900*/  FMUL R4, R4, -0.63661974668502807617 ;  /* 0xbf22f98304047820 */ /* 0x000fe20000400000 */
[----:B------:R-:W-:Y:S01]  /*1910*/  FSETP.GE.AND P0, PT, |R0|, 105615, PT ;  /* 0x47ce47800000780b */ /* 0x000fe20003f06200 */
[----:B------:R-:W-:Y:S01]  /*1920*/  BSSY.RECONVERGENT B1, `(.L_x_29) ;  /* 0x000004f000017945 */ /* 0x000fe20003800200 */
[----:B------:R-:W-:-:S03]  /*1930*/  FFMA.SAT R2, R12, R5, 0.5 ;  /* 0x3f0000000c027423 */ /* 0x000fc60000002005 */
[----:B------:R-:W0:Y:S01]  /*1940*/  F2I.NTZ R4, R4 ;  /* 0x0000000400047305 */ /* 0x000e220000203100 */
[----:B------:R-:W-:-:S04]  /*1950*/  FFMA.RM R2, R2, R9, 12582913 ;  /* 0x4b40000102027423 */ /* 0x000fc80000004009 */
[C---:B------:R-:W-:Y:S01]  /*1960*/  FADD R5, R2.reuse, -12583039 ;  /* 0xcb40007f02057421 */ /* 0x040fe20000000000 */
[----:B------:R-:W-:-:S03]  /*1970*/  IMAD.SHL.U32 R2, R2, 0x800000, RZ ;  /* 0x0080000002027824 */ /* 0x000fc600078e00ff */
[----:B------:R-:W-:-:S04]  /*1980*/  FFMA R5, R12, 1.4426950216293334961, -R5 ;  /* 0x3fb8aa3b0c057823 */ /* 0x000fc80000000805 */
[----:B------:R-:W-:Y:S01]  /*1990*/  FFMA R5, R12, 1.925963033500011079e-08, R5 ;  /* 0x32a570600c057823 */ /* 0x000fe20000000005 */
[----:B0-----:R-:W-:-:S05]  /*19a0*/  IMAD.MOV.U32 R15, RZ, RZ, R4 ;  /* 0x000000ffff0f7224 */ /* 0x001fca00078e0004 */
[----:B------:R-:W0:Y:S02]  /*19b0*/  MUFU.EX2 R5, R5 ;  /* 0x0000000500057308 */ /* 0x000e240000000800 */
[----:B0-----:R-:W-:-:S05]  /*19c0*/  FMUL R2, R2, R5 ;  /* 0x0000000502027220 */ /* 0x001fca0000400000 */
[C---:B------:R-:W-:Y:S02]  /*19d0*/  LEA.HI R6, R2.reuse, 0xffffffed, RZ, 0x9 ;  /* 0xffffffed02067811 */ /* 0x040fe400078f48ff */
[----:B------:R-:W-:Y:S02]  /*19e0*/  LOP3.LUT R13, R2, 0x7fffff, RZ, 0xc0, !PT ;  /* 0x007fffff020d7812 */ /* 0x000fe400078ec0ff */
[----:B------:R-:W-:Y:S02]  /*19f0*/  LOP3.LUT R9, R6, 0xffff, RZ, 0xc0, !PT ;  /* 0x0000ffff06097812 */ /* 0x000fe400078ec0ff */
[----:B------:R-:W-:Y:S02]  /*1a00*/  LOP3.LUT R13, R13, 0x7f000000, RZ, 0xfc, !PT ;  /* 0x7f0000000d0d7812 */ /* 0x000fe400078efcff */
[----:B------:R-:W-:Y:S02]  /*1a10*/  LEA.HI R8, R9, R6, RZ, 0x11 ;  /* 0x0000000609087211 */ /* 0x000fe400078f88ff */
[----:B------:R-:W-:-:S02]  /*1a20*/  I2FP.F32.S32 R9, R4 ;  /* 0x0000000400097245 */ /* 0x000fc40000201400 */
[----:B------:R-:W-:-:S03]  /*1a30*/  PRMT R8, R8, 0x9910, RZ ;  /* 0x0000991008087816 */ /* 0x000fc600000000ff */
[----:B------:R-:W-:Y:S01]  /*1a40*/  FFMA R10, R9, -1.5707962512969970703, R0 ;  /* 0xbfc90fda090a7823 */ /* 0x000fe20000000000 */
[----:B------:R-:W-:-:S03]  /*1a50*/  SHF.R.S32.HI R5, RZ, 0x1, R8 ;  /* 0x00000001ff057819 */ /* 0x000fc60000011408 */
[----:B------:R-:W-:Y:S01]  /*1a60*/  FFMA R10, R9, -7.5497894158615963534e-08, R10 ;  /* 0xb3a22168090a7823 */ /* 0x000fe2000000000a */
[----:B------:R-:W-:-:S03]  /*1a70*/  PRMT R5, R5, 0x9910, RZ ;  /* 0x0000991005057816 */ /* 0x000fc600000000ff */
[----:B------:R-:W-:Y:S01]  /*1a80*/  FFMA R9, R9, -5.3903029534742383927e-15, R10 ;  /* 0xa7c234c509097823 */ /* 0x000fe2000000000a */
[----:B------:R-:W-:Y:S02]  /*1a90*/  IADD3 R12, PT, PT, R6, -R5, RZ ;  /* 0x80000005060c7210 */ /* 0x000fe40007ffe0ff */
[----:B------:R-:W-:Y:S01]  /*1aa0*/  LEA R14, R5, 0x3f800000, 0x17 ;  /* 0x3f800000050e7811 */ /* 0x000fe200078eb8ff */
[----:B------:R-:W-:Y:S01]  /*1ab0*/  IMAD.MOV.U32 R2, RZ, RZ, R9 ;  /* 0x000000ffff027224 */ /* 0x000fe200078e0009 */
[----:B------:R-:W-:Y:S01]  /*1ac0*/  LEA R12, R12, 0x3f800000, 0x17 ;  /* 0x3f8000000c0c7811 */ /* 0x000fe200078eb8ff */
        /* <DEDUP_REMOVED lines=11> */
.L_x_31:
        /* <DEDUP_REMOVED lines=36> */
[----:B------:R-:W-:-:S04]  /*1dc0*/  IMAD.MOV R2, RZ, RZ, -R4 ;  /* 0x000000ffff027224 */ /* 0x000fc800078e0a04 */
[----:B------:R-:W-:Y:S01]  /*1dd0*/  @!P1 IMAD.MOV.U32 R4, RZ, RZ, R2 ;  /* 0x000000ffff049224 */ /* 0x000fe200078e0002 */
[----:B-1----:R-:W-:-:S10]  /*1de0*/  DMUL R16, R10, UR6 ;  /* 0x000000060a107c28 */ /* 0x002fd40008000000 */
[----:B------:R-:W1:Y:S02]  /*1df0*/  F2F.F32.F64 R16, R16 ;  /* 0x0000001000107310 */ /* 0x000e640000301000 */
[----:B01----:R-:W-:-:S07]  /*1e00*/  FSEL R2, -R16, R16, !P0 ;  /* 0x0000001010027208 */ /* 0x003fce0004000100 */
.L_x_30:
[----:B------:R-:W-:Y:S05]  /*1e10*/  BSYNC.RECONVERGENT B1 ;  /* 0x0000000000017941 */ /* 0x000fea0003800200 */
.L_x_29:
[----:B------:R-:W-:Y:S01]  /*1e20*/  MOV R10, 0x37cbac00 ;  /* 0x37cbac00000a7802 */ /* 0x000fe20000000f00 */
[----:B------:R-:W-:Y:S01]  /*1e30*/  FMUL R5, R2, R2 ;  /* 0x0000000202057220 */ /* 0x000fe20000400000 */
[----:B------:R-:W-:Y:S01]  /*1e40*/  LOP3.LUT R8, R4, 0x1, RZ, 0xc0, !PT ;  /* 0x0000000104087812 */ /* 0x000fe200078ec0ff */
[----:B------:R-:W-:Y:S02]  /*1e50*/  HFMA2 R16, -RZ, RZ, 1.541015625, -0.052001953125 ;  /* 0x3e2aaaa8ff107431 */ /* 0x000fe400000001ff */
[----:B------:R-:W-:Y:S02]  /*1e60*/  IMAD.MOV.U32 R11, RZ, RZ, 0x3c0885e4 ;  /* 0x3c0885e4ff0b7424 */ /* 0x000fe400078e00ff */
[----:B------:R-:W-:Y:S01]  /*1e70*/  FFMA R6, R5, R10, -0.0013887860113754868507 ;  /* 0xbab607ed05067423 */ /* 0x000fe2000000000a */
[----:B------:R-:W-:Y:S01]  /*1e80*/  ISETP.NE.U32.AND P0, PT, R8, 0x1, PT ;  /* 0x000000010800780c */ /* 0x000fe20003f05070 */
[----:B------:R-:W-:Y:S01]  /*1e90*/  VIADD R8, R4, 0x1 ;  /* 0x0000000104087836 */ /* 0x000fe20000000000 */
[----:B------:R-:W-:Y:S02]  /*1ea0*/  BSSY.RECONVERGENT B1, `(.L_x_32) ;  /* 0x0000042000017945 */ /* 0x000fe40003800200 */
[----:B------:R-:W-:-:S02]  /*1eb0*/  FSEL R6, R6, -0.00019574658654164522886, P0 ;  /* 0xb94d415306067808 */ /* 0x000fc40000000000 */
[----:B------:R-:W-:Y:S02]  /*1ec0*/  FSEL R4, R11, 0.041666727513074874878, !P0 ;  /* 0x3d2aaabb0b047808 */ /* 0x000fe40004000000 */
[----:B------:R-:W-:Y:S02]  /*1ed0*/  LOP3.LUT P1, RZ, R8, 0x2, RZ, 0xc0, !PT ;  /* 0x0000000208ff7812 */ /* 0x000fe4000782c0ff */
[----:B------:R-:W-:Y:S01]  /*1ee0*/  FSEL R2, R2, 1, !P0 ;  /* 0x3f80000002027808 */ /* 0x000fe20004000000 */
[C---:B------:R-:W-:Y:S01]  /*1ef0*/  FFMA R4, R5.reuse, R6, R4 ;  /* 0x0000000605047223 */ /* 0x040fe20000000004 */
[----:B------:R-:W-:Y:S02]  /*1f00*/  FSEL R19, -R16, -0.4999999701976776123, !P0 ;  /* 0xbeffffff10137808 */ /* 0x000fe40004000100 */
[----:B------:R-:W-:Y:S01]  /*1f10*/  FSETP.GE.AND P0, PT, |R0|, 105615, PT ;  /* 0x47ce47800000780b */ /* 0x000fe20003f06200 */
[C---:B------:R-:W-:Y:S02]  /*1f20*/  FFMA R17, R5.reuse, R2, RZ ;  /* 0x0000000205117223 */ /* 0x040fe400000000ff */
[----:B------:R-:W-:-:S04]  /*1f30*/  FFMA R4, R5, R4, R19 ;  /* 0x0000000405047223 */ /* 0x000fc80000000013 */
[----:B------:R-:W-:-:S04]  /*1f40*/  FFMA R2, R17, R4, R2 ;  /* 0x0000000411027223 */ /* 0x000fc80000000002 */
[----:B------:R-:W-:-:S04]  /*1f50*/  @P1 FADD R2, RZ, -R2 ;  /* 0x80000002ff021221 */ /* 0x000fc80000000000 */
[----:B------:R-:W-:-:S04]  /*1f60*/  FMUL R17, R13, R2 ;  /* 0x000000020d117220 */ /* 0x000fc80000400000 */
[----:B------:R-:W-:Y:S01]  /*1f70*/  FMUL R17, R14, R17 ;  /* 0x000000110e117220 */ /* 0x000fe20000400000 */
[----:B------:R-:W-:Y:S06]  /*1f80*/  @!P0 BRA `(.L_x_33) ;  /* 0x0000000000cc8947 */ /* 0x000fec0003800000 */
[----:B------:R-:W-:-:S13]  /*1f90*/  FSETP.NEU.AND P0, PT, |R0|, +INF , PT ;  /* 0x7f8000000000780b */ /* 0x000fda0003f0d200 */
[----:B------:R-:W-:Y:S01]  /*1fa0*/  @!P0 FMUL R9, RZ, R0 ;  /* 0x00000000ff098220 */ /* 0x000fe20000400000 */
[----:B------:R-:W-:Y:S01]  /*1fb0*/  @!P0 IMAD.MOV.U32 R15, RZ, RZ, RZ ;  /* 0x000000ffff0f8224 */ /* 0x000fe200078e00ff */
[----:B------:R-:W-:Y:S06]  /*1fc0*/  @!P0 BRA `(.L_x_33) ;  /* 0x0000000000bc8947 */ /* 0x000fec0003800000 */
[----:B------:R-:W-:Y:S01]  /*1fd0*/  IMAD.SHL.U32 R2, R7, 0x100, RZ ;  /* 0x0000010007027824 */ /* 0x000fe200078e00ff */
[----:B------:R-:W-:Y:S01]  /*1fe0*/  MOV R6, RZ ;  /* 0x000000ff00067202 */ /* 0x000fe20000000f00 */
[----:B------:R-:W-:Y:S01]  /*1ff0*/  IMAD.MOV.U32 R0, RZ, RZ, RZ ;  /* 0x000000ffff007224 */ /* 0x000fe200078e00ff */
[----:B------:R-:W-:Y:S02]  /*2000*/  UMOV UR6, URZ ;  /* 0x000000ff00067c82 */ /* 0x000fe40008000000 */
[----:B------:R-:W-:-:S07]  /*2010*/  LOP3.LUT R19, R2, 0x80000000, RZ, 0xfc, !PT ;  /* 0x8000000002137812 */ /* 0x000fce00078efcff */
.L_x_34:
[----:B0-----:R-:W0:Y:S02]  /*2020*/  LDC.64 R8, c[0x4][0xe0] ;  /* 0x01003800ff087b82 */ /* 0x001e240000000a00 */
[----:B0-----:R-:W-:-:S05]  /*2030*/  IMAD.WIDE.U32 R8, R0, 0x4, R8 ;  /* 0x0000000400087825 */ /* 0x001fca00078e0008 */
[----:B------:R-:W2:Y:S01]  /*2040*/  LDG.E.CONSTANT R4, desc[UR14][R8.64] ;  /* 0x0000000e08047981 */ /* 0x000ea2000c1e9900 */
[C---:B------:R-:W-:Y:S01]  /*2050*/  IMAD R2, R0.reuse, 0x4, R1 ;  /* 0x0000000400027824 */ /* 0x040fe200078e0201 */
[----:B------:R-:W-:-:S04]  /*2060*/  IADD3 R0, PT, PT, R0, 0x1, RZ ;  /* 0x0000000100007810 */ /* 0x000fc80007ffe0ff */
[----:B------:R-:W-:Y:S01]  /*2070*/  ISETP.NE.AND P0, PT, R0, 0x6, PT ;  /* 0x000000060000780c */ /* 0x000fe20003f05270 */
[----:B--2---:R-:W-:-:S03]  /*2080*/  IMAD.WIDE.U32 R4, R4, R19, RZ ;  /* 0x0000001304047225 */ /* 0x004fc600078e00ff */
[----:B------:R-:W-:-:S04]  /*2090*/  IADD3 R15, P1, PT, R4, R6, RZ ;  /* 0x00000006040f7210 */ /* 0x000fc80007f3e0ff */
[----:B------:R-:W-:Y:S01]  /*20a0*/  IADD3.X R6, PT, PT, R5, UR6, RZ, P1, !PT ;  /* 0x0000000605067c10 */ /* 0x000fe20008ffe4ff */
[----:B------:R0:W-:Y:S04]  /*20b0*/  STL [R2], R15 ;  /* 0x0000000f02007387 */ /* 0x0001e80000100800 */
[----:B------:R-:W-:Y:S05]  /*20c0*/  @P0 BRA `(.L_x_34) ;  /* 0xfffffffc00d40947 */ /* 0x000fea000383ffff */
[----:B------:R-:W-:Y:S01]  /*20d0*/  SHF.R.U32.HI R4, RZ, 0x17, R7 ;  /* 0x00000017ff047819 */ /* 0x000fe20000011607 */
[----:B------:R1:W-:Y:S03]  /*20e0*/  STL [R1+0x18], R6 ;  /* 0x0000180601007387 */ /* 0x0003e60000100800 */
[C---:B------:R-:W-:Y:S02]  /*20f0*/  LOP3.LUT R0, R4.reuse, 0xe0, RZ, 0xc0, !PT ;  /* 0x000000e004007812 */ /* 0x040fe400078ec0ff */
[----:B------:R-:W-:-:S03]  /*2100*/  LOP3.LUT P0, RZ, R4, 0x1f, RZ, 0xc0, !PT ;  /* 0x0000001f04ff7812 */ /* 0x000fc6000780c0ff */
[----:B------:R-:W-:-:S05]  /*2110*/  VIADD R0, R0, 0xffffff80 ;  /* 0xffffff8000007836 */ /* 0x000fca0000000000 */
[----:B------:R-:W-:-:S05]  /*2120*/  SHF.R.U32.HI R0, RZ, 0x5, R0 ;  /* 0x00000005ff007819 */ /* 0x000fca0000011600 */
[----:B0-----:R-:W-:-:S05]  /*2130*/  IMAD R15, R0, -0x4, R1 ;  /* 0xfffffffc000f7824 */ /* 0x001fca00078e0201 */
        /* <DEDUP_REMOVED lines=8> */
[----:B---3--:R-:W-:Y:S02]  /*21c0*/  @P0 SHF.L.W.U32.HI R5, R2, R4, R5 ;  /* 0x0000000402050219 */ /* 0x008fe40000010e05 */
[--C-:B------:R-:W-:Y:S02]  /*21d0*/  SHF.R.U32.HI R15, RZ, 0x1e, R0.reuse ;  /* 0x0000001eff0f7819 */ /* 0x100fe40000011600 */
[C---:B------:R-:W-:Y:S01]  /*21e0*/  SHF.L.W.U32.HI R2, R5.reuse, 0x2, R0 ;  /* 0x0000000205027819 */ /* 0x040fe20000010e00 */
[----:B------:R-:W-:-:S03]  /*21f0*/  IMAD.SHL.U32 R5, R5, 0x4, RZ ;  /* 0x0000000405057824 */ /* 0x000fc600078e00ff */
[----:B------:R-:W-:Y:S02]  /*2200*/  SHF.R.S32.HI R4, RZ, 0x1f, R2 ;  /* 0x0000001fff047819 */ /* 0x000fe40000011402 */
[----:B------:R-:W-:Y:S02]  /*2210*/  LEA.HI R15, R2, R15, RZ, 0x1 ;  /* 0x0000000f020f7211 */ /* 0x000fe400078f08ff */
[C---:B------:R-:W-:Y:S02]  /*2220*/  LOP3.LUT R8, R4.reuse, R5, RZ, 0x3c, !PT ;  /* 0x0000000504087212 */ /* 0x040fe400078e3cff */
[----:B------:R-:W-:Y:S02]  /*2230*/  LOP3.LUT R9, R4, R2, RZ, 0x3c, !PT ;  /* 0x0000000204097212 */ /* 0x000fe400078e3cff */
[----:B------:R-:W-:Y:S02]  /*2240*/  LOP3.LUT R7, R2, R7, RZ, 0x3c, !PT ;  /* 0x0000000702077212 */ /* 0x000fe400078e3cff */
[----:B------:R-:W-:-:S02]  /*2250*/  IADD3 R0, PT, PT, -R15, RZ, RZ ;  /* 0x000000ff0f007210 */ /* 0x000fc40007ffe1ff */
[----:B------:R-:W0:Y:S01]  /*2260*/  I2F.F64.S64 R8, R8 ;  /* 0x0000000800087312 */ /* 0x000e220000301c00 */
[----:B------:R-:W-:Y:S02]  /*2270*/  ISETP.GE.AND P0, PT, R7, RZ, PT ;  /* 0x000000ff0700720c */ /* 0x000fe40003f06270 */
[----:B------:R-:W-:Y:S01]  /*2280*/  @!P1 IMAD.MOV.U32 R15, RZ, RZ, R0 ;  /* 0x000000ffff0f9224 */ /* 0x000fe200078e0000 */
[----:B0-----:R-:W-:-:S10]  /*2290*/  DMUL R4, R8, UR6 ;  /* 0x0000000608047c28 */ /* 0x001fd40008000000 */
[----:B------:R-:W0:Y:S02]  /*22a0*/  F2F.F32.F64 R4, R4 ;  /* 0x0000000400047310 */ /* 0x000e240000301000 */
[----:B01----:R-:W-:-:S07]  /*22b0*/  FSEL R9, -R4, R4, !P0 ;  /* 0x0000000404097208 */ /* 0x003fce0004000100 */
.L_x_33:
[----:B------:R-:W-:Y:S05]  /*22c0*/  BSYNC.RECONVERGENT B1 ;  /* 0x0000000000017941 */ /* 0x000fea0003800200 */
.L_x_32:
        /* <DEDUP_REMOVED lines=12> */
[----:B------:R-:W-:Y:S01]  /*2390*/  FFMA R0, R7, R2, R0 ;  /* 0x0000000207007223 */ /* 0x000fe20000000000 */
[----:B------:R-:W-:-:S03]  /*23a0*/  FMUL R2, R12, R17 ;  /* 0x000000110c027220 */ /* 0x000fc60000400000 */
[----:B------:R-:W-:-:S04]  /*23b0*/  @P1 FADD R0, RZ, -R0 ;  /* 0x80000000ff001221 */ /* 0x000fc80000000000 */
[----:B------:R-:W-:-:S04]  /*23c0*/  FMUL R13, R13, R0 ;  /* 0x000000000d0d7220 */ /* 0x000fc80000400000 */
[----:B------:R-:W-:-:S04]  /*23d0*/  FMUL R13, R14, R13 ;  /* 0x0000000d0e0d7220 */ /* 0x000fc80000400000 */
[----:B------:R-:W-:Y:S01]  /*23e0*/  FMUL R0, R12, R13 ;  /* 0x0000000d0c007220 */ /* 0x000fe20000400000 */
[----:B------:R-:W-:Y:S06]  /*23f0*/  BRA `(.L_x_19) ;  /* 0x00000008008c7947 */ /* 0x000fec0003800000 */
.L_x_28:
        /* <DEDUP_REMOVED lines=8> */
[----:B------:R-:W-:-:S05]  /*2480*/  FFMA R9, R9, -5.3903029534742383927e-15, R2 ;  /* 0xa7c234c509097823 */ /* 0x000fca0000000002 */
[----:B------:R-:W-:Y:S01]  /*2490*/  MOV R2, R9 ;  /* 0x0000000900027202 */ /* 0x000fe20000000f00 */
[----:B------:R-:W-:Y:S06]  /*24a0*/  @!P0 BRA `(.L_x_36) ;  /* 0x0000000000cc8947 */ /* 0x000fec0003800000 */
[----:B------:R-:W-:-:S13]  /*24b0*/  FSETP.NEU.AND P1, PT, |R0|, +INF , PT ;  /* 0x7f8000000000780b */ /* 0x000fda0003f2d200 */
[----:B------:R-:W-:Y:S01]  /*24c0*/  @!P1 FMUL R2, RZ, R0 ;  /* 0x00000000ff029220 */ /* 0x000fe20000400000 */
[----:B------:R-:W-:Y:S01]  /*24d0*/  @!P1 IMAD.MOV.U32 R4, RZ, RZ, RZ ;  /* 0x000000ffff049224 */ /* 0x000fe200078e00ff */
[----:B------:R-:W-:Y:S06]  /*24e0*/  @!P1 BRA `(.L_x_36) ;  /* 0x0000000000bc9947 */ /* 0x000fec0003800000 */
[----:B------:R-:W0:Y:S01]  /*24f0*/  LDC.64 R4, c[0x4][0xe0] ;  /* 0x01003800ff047b82 */ /* 0x000e220000000a00 */
[----:B------:R-:W-:Y:S02]  /*2500*/  IMAD.SHL.U32 R6, R7, 0x100, RZ ;  /* 0x0000010007067824 */ /* 0x000fe400078e00ff */
[----:B------:R-:W-:Y:S02]  /*2510*/  HFMA2 R8, -RZ, RZ, 0, 0 ;  /* 0x00000000ff087431 */ /* 0x000fe400000001ff */
[----:B------:R-:W-:Y:S01]  /*2520*/  IMAD.MOV.U32 R2, RZ, RZ, RZ ;  /* 0x000000ffff027224 */ /* 0x000fe200078e00ff */
[----:B------:R-:W-:Y:S01]  /*2530*/  UMOV UR6, URZ ;  /* 0x000000ff00067c82 */ /* 0x000fe20008000000 */
[----:B------:R-:W-:-:S07]  /*2540*/  LOP3.LUT R19, R6, 0x80000000, RZ, 0xfc, !PT ;  /* 0x8000000006137812 */ /* 0x000fce00078efcff */
.L_x_37:
[----:B0-----:R-:W-:-:S05]  /*2550*/  IMAD.WIDE.U32 R14, R2, 0x4, R4 ;  /* 0x00000004020e7825 */ /* 0x001fca00078e0004 */
[----:B------:R-:W2:Y:S01]  /*2560*/  LDG.E.CONSTANT R10, desc[UR14][R14.64] ;  /* 0x0000000e0e0a7981 */ /* 0x000ea2000c1e9900 */
[C---:B-1----:R-:W-:Y:S01]  /*2570*/  IMAD R6, R2.reuse, 0x4, R1 ;  /* 0x0000000402067824 */ /* 0x042fe200078e0201 */
[----:B------:R-:W-:-:S04]  /*2580*/  IADD3 R2, PT, PT, R2, 0x1, RZ ;  /* 0x0000000102027810 */ /* 0x000fc80007ffe0ff */
        /* <DEDUP_REMOVED lines=31> */
[----:B------:R-:W-:-:S02]  /*2780*/  ISETP.GE.AND P1, PT, R2, RZ, PT ;  /* 0x000000ff0200720c */ /* 0x000fc40003f26270 */
[----:B------:R-:W-:-:S05]  /*2790*/  IADD3 R2, PT, PT, -R4, RZ, RZ ;  /* 0x000000ff04027210 */ /* 0x000fca0007ffe1ff */
[----:B------:R-:W-:Y:S01]  /*27a0*/  @!P2 IMAD.MOV.U32 R4, RZ, RZ, R2 ;  /* 0x000000ffff04a224 */ /* 0x000fe200078e0002 */
[----:B-1----:R-:W-:-:S10]  /*27b0*/  DMUL R14, R10, UR6 ;  /* 0x000000060a0e7c28 */ /* 0x002fd40008000000 */
[----:B------:R-:W1:Y:S02]  /*27c0*/  F2F.F32.F64 R14, R14 ;  /* 0x0000000e000e7310 */ /* 0x000e640000301000 */
[----:B01----:R-:W-:-:S07]  /*27d0*/  FSEL R2, -R14, R14, !P1 ;  /* 0x0000000e0e027208 */ /* 0x003fce0004800100 */
.L_x_36:
[----:B------:R-:W-:Y:S05]  /*27e0*/  BSYNC.RECONVERGENT B1 ;  /* 0x0000000000017941 */ /* 0x000fea0003800200 */
.L_x_35:
[----:B------:R-:W-:Y:S02]  /*27f0*/  IMAD.MOV.U32 R11, RZ, RZ, 0x37cbac00 ;  /* 0x37cbac00ff0b7424 */ /* 0x000fe400078e00ff */
[----:B------:R-:W-:Y:S01]  /*2800*/  FMUL R5, R2, R2 ;  /* 0x0000000202057220 */ /* 0x000fe20000400000 */
[C---:B------:R-:W-:Y:S01]  /*2810*/  LOP3.LUT R8, R4.reuse, 0x1, RZ, 0xc0, !PT ;  /* 0x0000000104087812 */ /* 0x040fe200078ec0ff */
[----:B------:R-:W-:Y:S01]  /*2820*/  VIADD R10, R4, 0x1 ;  /* 0x00000001040a7836 */ /* 0x000fe20000000000 */
[----:B------:R-:W-:Y:S01]  /*2830*/  BSSY.RECONVERGENT B1, `(.L_x_38) ;  /* 0x0000043000017945 */ /* 0x000fe20003800200 */
[----:B------:R-:W-:Y:S01]  /*2840*/  FFMA R6, R5, R11, -0.0013887860113754868507 ;  /* 0xbab607ed05067423 */ /* 0x000fe2000000000b */
[----:B------:R-:W-:Y:S01]  /*2850*/  ISETP.NE.U32.AND P1, PT, R8, 0x1, PT ;  /* 0x000000010800780c */ /* 0x000fe20003f25070 */
[----:B------:R-:W-:Y:S01]  /*2860*/  IMAD.MOV.U32 R17, RZ, RZ, 0x3e2aaaa8 ;  /* 0x3e2aaaa8ff117424 */ /* 0x000fe200078e00ff */
[----:B------:R-:W-:Y:S02]  /*2870*/  MOV R8, 0x3c0885e4 ;  /* 0x3c0885e400087802 */ /* 0x000fe40000000f00 */
[----:B------:R-:W-:-:S02]  /*2880*/  FSEL R6, R6, -0.00019574658654164522886, P1 ;  /* 0xb94d415306067808 */ /* 0x000fc40000800000 */
[----:B------:R-:W-:Y:S02]  /*2890*/  FSEL R4, R8, 0.041666727513074874878, !P1 ;  /* 0x3d2aaabb08047808 */ /* 0x000fe40004800000 */
[----:B------:R-:W-:Y:S02]  /*28a0*/  LOP3.LUT P2, RZ, R10, 0x2, RZ, 0xc0, !PT ;  /* 0x000000020aff7812 */ /* 0x000fe4000784c0ff */
[----:B------:R-:W-:Y:S01]  /*28b0*/  FSEL R2, R2, 1, !P1 ;  /* 0x3f80000002027808 */ /* 0x000fe20004800000 */
[----:B------:R-:W-:Y:S01]  /*28c0*/  FFMA R4, R5, R6, R4 ;  /* 0x0000000605047223 */ /* 0x000fe20000000004 */
[----:B------:R-:W-:-:S03]  /*28d0*/  FSEL R17, -R17, -0.4999999701976776123, !P1 ;  /* 0xbeffffff11117808 */ /* 0x000fc60004800100 */
[C---:B------:R-:W-:Y:S02]  /*28e0*/  FFMA R15, R5.reuse, R2, RZ ;  /* 0x00000002050f7223 */ /* 0x040fe400000000ff */
[----:B------:R-:W-:-:S04]  /*28f0*/  FFMA R4, R5, R4, R17 ;  /* 0x0000000405047223 */ /* 0x000fc80000000011 */
[----:B------:R-:W-:-:S04]  /*2900*/  FFMA R10, R15, R4, R2 ;  /* 0x000000040f0a7223 */ /* 0x000fc80000000002 */
[----:B------:R-:W-:Y:S01]  /*2910*/  @P2 FADD R10, RZ, -R10 ;  /* 0x8000000aff0a2221 */ /* 0x000fe20000000000 */
        /* <DEDUP_REMOVED lines=11> */
.L_x_40:
        /* <DEDUP_REMOVED lines=13> */
[----:B------:R-:W-:Y:S02]  /*2aa0*/  LOP3.LUT P0, RZ, R4, 0x1f, RZ, 0xc0, !PT ;  /* 0x0000001f04ff7812 */ /* 0x000fe4000780c0ff */
[----:B------:R-:W-:-:S04]  /*2ab0*/  IADD3 R0, PT, PT, R0, -0x80, RZ ;  /* 0xffffff8000007810 */ /* 0x000fc80007ffe0ff */
[----:B------:R-:W-:-:S05]  /*2ac0*/  SHF.R.U32.HI R0, RZ, 0x5, R0 ;  /* 0x00000005ff007819 */ /* 0x000fca0000011600 */
[----:B-1----:R-:W-:-:S05]  /*2ad0*/  IMAD R13, R0, -0x4, R1 ;  /* 0xfffffffc000d7824 */ /* 0x002fca00078e0201 */
        /* <DEDUP_REMOVED lines=15> */
[----:B------:R-:W-:Y:S01]  /*2bd0*/  LOP3.LUT R9, R4, R2, RZ, 0x3c, !PT ;  /* 0x0000000204097212 */ /* 0x000fe200078e3cff */
[----:B------:R-:W-:Y:S01]  /*2be0*/  IMAD.MOV R0, RZ, RZ, -R13 ;  /* 0x000000ffff007224 */ /* 0x000fe200078e0a0d */
[----:B------:R-:W-:-:S04]  /*2bf0*/  LOP3.LUT R7, R2, R7, RZ, 0x3c, !PT ;  /* 0x0000000702077212 */ /* 0x000fc800078e3cff */
[----:B------:R-:W1:Y:S01]  /*2c00*/  I2F.F64.S64 R8, R8 ;  /* 0x0000000800087312 */ /* 0x000e620000301c00 */
[----:B------:R-:W-:Y:S02]  /*2c10*/  ISETP.GE.AND P0, PT, R7, RZ, PT ;  /* 0x000000ff0700720c */ /* 0x000fe40003f06270 */
[----:B------:R-:W-:Y:S01]  /*2c20*/  @!P1 MOV R13, R0 ;  /* 0x00000000000d9202 */ /* 0x000fe20000000f00 */
[----:B-1----:R-:W-:-:S10]  /*2c30*/  DMUL R4, R8, UR6 ;  /* 0x0000000608047c28 */ /* 0x002fd40008000000 */
[----:B------:R-:W1:Y:S02]  /*2c40*/  F2F.F32.F64 R4, R4 ;  /* 0x0000000400047310 */ /* 0x000e640000301000 */
[----:B01----:R-:W-:-:S07]  /*2c50*/  FSEL R9, -R4, R4, !P0 ;  /* 0x0000000404097208 */ /* 0x003fce0004000100 */
.L_x_39:
[----:B------:R-:W-:Y:S05]  /*2c60*/  BSYNC.RECONVERGENT B1 ;  /* 0x0000000000017941 */ /* 0x000fea0003800200 */
.L_x_38:
[----:B------:R-:W-:Y:S02]  /*2c70*/  IMAD.MOV.U32 R5, RZ, RZ, 0x3bbb989d ;  /* 0x3bbb989dff057424 */ /* 0x000fe400078e00ff */
[----:B------:R-:W-:Y:S01]  /*2c80*/  FMUL R2, R9, R9 ;  /* 0x0000000909027220 */ /* 0x000fe20000400000 */
[----:B------:R-:W-:Y:S02]  /*2c90*/  IMAD.MOV.U32 R0, RZ, RZ, 0x437c0000 ;  /* 0x437c0000ff007424 */ /* 0x000fe400078e00ff */
[----:B------:R-:W-:Y:S01]  /*2ca0*/  FFMA.SAT R5, R12, R5, 0.5 ;  /* 0x3f0000000c057423 */ /* 0x000fe20000002005 */
[----:B------:R-:W-:Y:S01]  /*2cb0*/  FFMA R11, R2, R11, -0.0013887860113754868507 ;  /* 0xbab607ed020b7423 */ /* 0x000fe2000000000b */
[----:B------:R-:W-:Y:S02]  /*2cc0*/  IMAD.MOV.U32 R4, RZ, RZ, 0x3effffff ;  /* 0x3effffffff047424 */ /* 0x000fe400078e00ff */
[----:B------:R-:W-:Y:S01]  /*2cd0*/  FFMA.RM R6, R5, R0, 12582913 ;  /* 0x4b40000105067423 */ /* 0x000fe20000004000 */
[----:B------:R-:W-:-:S03]  /*2ce0*/  LOP3.LUT R0, R13, 0x1, RZ, 0xc0, !PT ;  /* 0x000000010d007812 */ /* 0x000fc600078ec0ff */
[----:B------:R-:W-:Y:S01]  /*2cf0*/  FADD R5, R6, -12583039 ;  /* 0xcb40007f06057421 */ /* 0x000fe20000000000 */
[----:B------:R-:W-:Y:S01]  /*2d00*/  ISETP.NE.U32.AND P0, PT, R0, 0x1, PT ;  /* 0x000000010000780c */ /* 0x000fe20003f05070 */
[----:B------:R-:W-:Y:S02]  /*2d10*/  IMAD.SHL.U32 R6, R6, 0x800000, RZ ;  /* 0x0080000006067824 */ /* 0x000fe400078e00ff */
[C---:B------:R-:W-:Y:S01]  /*2d20*/  FFMA R7, R12.reuse, 1.4426950216293334961, -R5 ;  /* 0x3fb8aa3b0c077823 */ /* 0x040fe20000000805 */
[----:B------:R-:W-:Y:S01]  /*2d30*/  HFMA2 R5, -RZ, RZ, 1.291015625, -0.052581787109375 ;  /* 0x3d2aaabbff057431 */ /* 0x000fe200000001ff */
[----:B------:R-:W-:Y:S02]  /*2d40*/  FSEL R11, R11, -0.00019574658654164522886, !P0 ;  /* 0xb94d41530b0b7808 */ /* 0x000fe40004000000 */
[----:B------:R-:W-:Y:S01]  /*2d50*/  FFMA R7, R12, 1.925963033500011079e-08, R7 ;  /* 0x32a570600c077823 */ /* 0x000fe20000000007 */
[----:B------:R-:W-:Y:S02]  /*2d60*/  FSEL R4, -R4, -0.16666662693023681641, !P0 ;  /* 0xbe2aaaa804047808 */ /* 0x000fe40004000100 */
[----:B------:R-:W-:-:S03]  /*2d70*/  FSEL R0, R9, 1, P0 ;  /* 0x3f80000009007808 */ /* 0x000fc60000000000 */
[----:B------:R-:W0:Y:S01]  /*2d80*/  MUFU.EX2 R7, R7 ;  /* 0x0000000700077308 */ /* 0x000e220000000800 */
[----:B------:R-:W-:Y:S02]  /*2d90*/  FSEL R5, R5, 0.0083327032625675201416, !P0 ;  /* 0x3c0885e405057808 */ /* 0x000fe40004000000 */
[----:B------:R-:W-:-:S03]  /*2da0*/  LOP3.LUT P0, RZ, R13, 0x2, RZ, 0xc0, !PT ;  /* 0x000000020dff7812 */ /* 0x000fc6000780c0ff */
[----:B------:R-:W-:-:S04]  /*2db0*/  FFMA R5, R2, R11, R5 ;  /* 0x0000000b02057223 */ /* 0x000fc80000000005 */
[C---:B------:R-:W-:Y:S01]  /*2dc0*/  FFMA R4, R2.reuse, R5, R4 ;  /* 0x0000000502047223 */ /* 0x040fe20000000004 */
[----:B------:R-:W-:-:S04]  /*2dd0*/  FFMA R5, R2, R0, RZ ;  /* 0x0000000002057223 */ /* 0x000fc800000000ff */
[----:B------:R-:W-:Y:S01]  /*2de0*/  FFMA R0, R5, R4, R0 ;  /* 0x0000000405007223 */ /* 0x000fe20000000000 */
[----:B0-----:R-:W-:-:S03]  /*2df0*/  FMUL R5, R6, R7 ;  /* 0x0000000706057220 */ /* 0x001fc60000400000 */
[----:B------:R-:W-:Y:S01]  /*2e00*/  @P0 FADD R0, RZ, -R0 ;  /* 0x80000000ff000221 */ /* 0x000fe20000000000 */
[----:B------:R-:W-:-:S03]  /*2e10*/  FMUL R2, R5, R10 ;  /* 0x0000000a05027220 */ /* 0x000fc60000400000 */
[----:B------:R-:W-:-:S07]  /*2e20*/  FMUL R0, R5, R0 ;  /* 0x0000000005007220 */ /* 0x000fce0000400000 */
.L_x_19:
[----:B------:R-:W-:Y:S05]  /*2e30*/  BSYNC.RECONVERGENT B0 ;  /* 0x0000000000007941 */ /* 0x000fea0003800200 */
.L_x_17:
[----:B------:R-:W-:Y:S01]  /*2e40*/  UIMAD UR6, UR4, 0x14, UR5 ;  /* 0x00000014040678a4 */ /* 0x000fe2000f8e0205 */
[----:B------:R-:W-:-:S03]  /*2e50*/  MOV R21, RZ ;  /* 0x000000ff00157202 */ /* 0x000fc60000000f00 */
[----:B------:R-:W-:-:S12]  /*2e60*/  UIMAD UR6, UR6, 0xbb8, URZ ;  /* 0x00000bb8060678a4 */ /* 0x000fd8000f8e02ff */
.L_x_41:
[----:B-1----:R-:W0:Y:S01]  /*2e70*/  LDC.64 R18, c[0x0][0x380] ;  /* 0x0000e000ff127b82 */ /* 0x002e220000000a00 */
[----:B------:R-:W-:-:S07]  /*2e80*/  VIADD R25, R21, UR6 ;  /* 0x0000000615197c36 */ /* 0x000fce0008000000 */
[----:B------:R-:W1:Y:S01]  /*2e90*/  LDC.64 R16, c[0x0][0x388] ;  /* 0x0000e200ff107b82 */ /* 0x000e620000000a00 */
[----:B0-----:R-:W-:-:S05]  /*2ea0*/  IMAD.WIDE.U32 R36, R25, 0x4, R18 ;  /* 0x0000000419247825 */ /* 0x001fca00078e0012 */
[----:B------:R-:W2:Y:S01]  /*2eb0*/  LDG.E R8, desc[UR14][R36.64] ;  /* 0x0000000e24087981 */ /* 0x000ea2000c1e1900 */
[----:B-1----:R-:W-:-:S03]  /*2ec0*/  IMAD.WIDE.U32 R24, R25, 0x4, R16 ;  /* 0x0000000419187825 */ /* 0x002fc600078e0010 */
[----:B------:R-:W3:Y:S04]  /*2ed0*/  LDG.E R10, desc[UR14][R36.64+0x4] ;  /* 0x0000040e240a7981 */ /* 0x000ee8000c1e1900 */
[----:B------:R-:W2:Y:S04]  /*2ee0*/  LDG.E R9, desc[UR14][R24.64] ;  /* 0x0000000e18097981 */ /* 0x000ea8000c1e1900 */
[----:B------:R-:W3:Y:S04]  /*2ef0*/  LDG.E R11, desc[UR14][R24.64+0x4] ;  /* 0x0000040e180b7981 */ /* 0x000ee8000c1e1900 */
[----:B------:R-:W4:Y:S04]  /*2f00*/  LDG.E R4, desc[UR14][R36.64+0x8] ;  /* 0x0000080e24047981 */ /* 0x000f28000c1e1900 */
[----:B------:R-:W5:Y:S04]  /*2f10*/  LDG.E R6, desc[UR14][R36.64+0xc] ;  /* 0x00000c0e24067981 */ /* 0x000f68000c1e1900 */
[----:B------:R-:W4:Y:S04]  /*2f20*/  LDG.E R5, desc[UR14][R24.64+0x8] ;  /* 0x0000080e18057981 */ /* 0x000f28000c1e1900 */
[----:B------:R-:W5:Y:S01]  /*2f30*/  LDG.E R7, desc[UR14][R24.64+0xc] ;  /* 0x00000c0e18077981 */ /* 0x000f62000c1e1900 */
[C---:B------:R-:W-:Y:S01]  /*2f40*/  VIADD R23, R21.reuse, 0x8 ;  /* 0x0000000815177836 */ /* 0x040fe20000000000 */
[----:B------:R-:W-:-:S02]  /*2f50*/  LEA R22, R21, UR22, 0x3 ;  /* 0x0000001615167c11 */ /* 0x000fc4000f8e18ff */
[----:B------:R-:W5:Y:S02]  /*2f60*/  LDG.E R13, desc[UR14][R24.64+0x10] ;  /* 0x0000100e180d7981 */ /* 0x000f64000c1e1900 */
[----:B------:R-:W-:Y:S02]  /*2f70*/  IADD3 R39, PT, PT, R23, UR6, RZ ;  /* 0x0000000617277c10 */ /* 0x000fe4000fffe0ff */
[----:B------:R-:W5:Y:S03]  /*2f80*/  LDG.E R15, desc[UR14][R24.64+0x14] ;  /* 0x0000140e180f7981 */ /* 0x000f66000c1e1900 */
[----:B------:R-:W-:Y:S01]  /*2f90*/  IMAD.WIDE.U32 R26, R39, 0x4, R18 ;  /* 0x00000004271a7825 */ /* 0x000fe200078e0012 */
[----:B------:R-:W5:Y:S04]  /*2fa0*/  LDG.E R12, desc[UR14][R36.64+0x10] ;  /* 0x0000100e240c7981 */ /* 0x000f68000c1e1900 */
[----:B------:R-:W5:Y:S01]  /*2fb0*/  LDG.E R14, desc[UR14][R36.64+0x14] ;  /* 0x0000140e240e7981 */ /* 0x000f62000c1e1900 */
[----:B--2---:R-:W-:Y:S01]  /*2fc0*/  FFMA R8, RZ, R9, R8 ;  /* 0x00000009ff087223 */ /* 0x004fe20000000008 */
[----:B---3--:R-:W-:-:S05]  /*2fd0*/  FFMA R10, RZ, R11, R10 ;  /* 0x0000000bff0a7223 */ /* 0x008fca000000000a */
[----:B------:R0:W-:Y:S01]  /*2fe0*/  STL.128 [R22], R8 ;  /* 0x0000000816007387 */ /* 0x0001e20000100c00 */
[----:B----4-:R-:W-:Y:S01]  /*2ff0*/  FFMA R4, RZ, R5, R4 ;  /* 0x00000005ff047223 */ /* 0x010fe20000000004 */
[----:B-----5:R-:W-:Y:S02]  /*3000*/  FFMA R6, RZ, R7, R6 ;  /* 0x00000007ff067223 */ /* 0x020fe40000000006 */
[----:B0-----:R-:W2:Y:S04]  /*3010*/  LDG.E R8, desc[UR14][R36.64+0x18] ;  /* 0x0000180e24087981 */ /* 0x001ea8000c1e1900 */
[----:B------:R-:W3:Y:S04]  /*3020*/  LDG.E R10, desc[UR14][R36.64+0x1c] ;  /* 0x00001c0e240a7981 */ /* 0x000ee8000c1e1900 */
[----:B------:R-:W2:Y:S04]  /*3030*/  LDG.E R9, desc[UR14][R24.64+0x18] ;  /* 0x0000180e18097981 */ /* 0x000ea8000c1e1900 */
[----:B------:R0:W3:Y:S04]  /*3040*/  LDG.E R11, desc[UR14][R24.64+0x1c] ;  /* 0x00001c0e180b7981 */ /* 0x0000e8000c1e1900 */
[----:B------:R1:W-:Y:S01]  /*3050*/  STL.128 [R22+0x10], R4 ;  /* 0x0000100416007387 */ /* 0x0003e20000100c00 */
[----:B0-----:R-:W-:-:S03]  /*3060*/  IMAD.WIDE.U32 R24, R39, 0x4, R16 ;  /* 0x0000000427187825 */ /* 0x001fc600078e0010 */
[----:B-1----:R-:W4:Y:S04]  /*3070*/  LDG.E R4, desc[UR14][R26.64] ;  /* 0x0000000e1a047981 */ /* 0x002f28000c1e1900 */
[----:B------:R-:W4:Y:S04]  /*3080*/  LDG.E R5, desc[UR14][R24.64] ;  /* 0x0000000e18057981 */ /* 0x000f28000c1e1900 */
[----:B------:R-:W5:Y:S04]  /*3090*/  LDG.E R6, desc[UR14][R26.64+0x4] ;  /* 0x0000040e1a067981 */ /* 0x000f68000c1e1900 */
[----:B------:R-:W5:Y:S01]  /*30a0*/  LDG.E R7, desc[UR14][R24.64+0x4] ;  /* 0x0000040e18077981 */ /* 0x000f62000c1e1900 */
[----:B------:R-:W-:Y:S01]  /*30b0*/  FFMA R12, RZ, R13, R12 ;  /* 0x0000000dff0c7223 */ /* 0x000fe2000000000c */
[----:B------:R-:W-:Y:S01]  /*30c0*/  FFMA R14, RZ, R15, R14 ;  /* 0x0000000fff0e7223 */ /* 0x000fe2000000000e */
[----:B------:R-:W-:-:S04]  /*30d0*/  LEA R23, R23, UR22, 0x3 ;  /* 0x0000001617177c11 */ /* 0x000fc8000f8e18ff */
[----:B------:R0:W-:Y:S04]  /*30e0*/  STL.128 [R22+0x20], R12 ;  /* 0x0000200c16007387 */ /* 0x0001e80000100c00 */
[----:B0-----:R-:W5:Y:S04]  /*30f0*/  LDG.E R12, desc[UR14][R26.64+0x10] ;  /* 0x0000100e1a0c7981 */ /* 0x001f68000c1e1900 */
[----:B------:R-:W5:Y:S04]  /*3100*/  LDG.E R14, desc[UR14][R26.64+0x14] ;  /* 0x0000140e1a0e7981 */ /* 0x000f68000c1e1900 */
[----:B------:R-:W5:Y:S04]  /*3110*/  LDG.E R13, desc[UR14][R24.64+0x10] ;  /* 0x0000100e180d7981 */ /* 0x000f68000c1e1900 */
[----:B------:R-:W5:Y:S01]  /*3120*/  LDG.E R15, desc[UR14][R24.64+0x14] ;  /* 0x0000140e180f7981 */ /* 0x000f62000c1e1900 */
[----:B--2---:R-:W-:Y:S01]  /*3130*/  FFMA R8, RZ, R9, R8 ;  /* 0x00000009ff087223 */ /* 0x004fe20000000008 */
[----:B---3--:R-:W-:-:S05]  /*3140*/  FFMA R10, RZ, R11, R10 ;  /* 0x0000000bff0a7223 */ /* 0x008fca000000000a */
[----:B------:R0:W-:Y:S04]  /*3150*/  STL.128 [R22+0x30], R8 ;  /* 0x0000300816007387 */ /* 0x0001e80000100c00 */
[----:B0-----:R-:W2:Y:S01]  /*3160*/  LDG.E R8, desc[UR14][R26.64+0x8] ;  /* 0x0000080e1a087981 */ /* 0x001ea2000c1e1900 */
[----:B----4-:R-:W-:-:S03]  /*3170*/  FFMA R4, RZ, R5, R4 ;  /* 0x00000005ff047223 */ /* 0x010fc60000000004 */
[----:B------:R-:W3:Y:S04]  /*3180*/  LDG.E R10, desc[UR14][R26.64+0xc] ;  /* 0x00000c0e1a0a7981 */ /* 0x000ee8000c1e1900 */
[----:B------:R-:W2:Y:S01]  /*3190*/  LDG.E R9, desc[UR14][R24.64+0x8] ;  /* 0x0000080e18097981 */ /* 0x000ea2000c1e1900 */
[----:B-----5:R-:W-:-:S03]  /*31a0*/  FFMA R6, RZ, R7, R6 ;  /* 0x00000007ff067223 */ /* 0x020fc60000000006 */
[----:B------:R-:W3:Y:S04]  /*31b0*/  LDG.E R11, desc[UR14][R24.64+0xc] ;  /* 0x00000c0e180b7981 */ /* 0x000ee8000c1e1900 */
[----:B------:R0:W-:Y:S04]  /*31c0*/  STL.128 [R23], R4 ;  /* 0x0000000417007387 */ /* 0x0001e80000100c00 */
[----:B0-----:R-:W4:Y:S04]  /*31d0*/  LDG.E R4, desc[UR14][R26.64+0x18] ;  /* 0x0000180e1a047981 */ /* 0x001f28000c1e1900 */
[----:B------:R0:W5:Y:S04]  /*31e0*/  LDG.E R6, desc[UR14][R26.64+0x1c] ;  /* 0x00001c0e1a067981 */ /* 0x000168000c1e1900 */
[----:B------:R-:W4:Y:S04]  /*31f0*/  LDG.E R5, desc[UR14][R24.64+0x18] ;  /* 0x0000180e18057981 */ /* 0x000f28000c1e1900 */
[----:B------:R1:W5:Y:S01]  /*3200*/  LDG.E R7, desc[UR14][R24.64+0x1c] ;  /* 0x00001c0e18077981 */ /* 0x000362000c1e1900 */
[----:B------:R-:W-:-:S04]  /*3210*/  VIADD R22, R21, 0x10 ;  /* 0x0000001015167836 */ /* 0x000fc80000000000 */
[----:B------:R-:W-:-:S04]  /*3220*/  VIADD R37, R22, UR6 ;  /* 0x0000000616257c36 */ /* 0x000fc80008000000 */
[----:B0-----:R-:W-:-:S04]  /*3230*/  IMAD.WIDE.U32 R26, R37, 0x4, R18 ;  /* 0x00000004251a7825 */ /* 0x001fc800078e0012 */
[----:B-1----:R-:W-:-:S04]  /*3240*/  IMAD.WIDE.U32 R24, R37, 0x4, R16 ;  /* 0x0000000425187825 */ /* 0x002fc800078e0010 */
[----:B--2---:R-:W-:Y:S01]  /*3250*/  FFMA R8, RZ, R9, R8 ;  /* 0x00000009ff087223 */ /* 0x004fe20000000008 */
[----:B---3--:R-:W-:-:S05]  /*3260*/  FFMA R10, RZ, R11, R10 ;  /* 0x0000000bff0a7223 */ /* 0x008fca000000000a */
[----:B------:R0:W-:Y:S04]  /*3270*/  STL.128 [R23+0x10], R8 ;  /* 0x0000100817007387 */ /* 0x0001e80000100c00 */
[----:B0-----:R-:W2:Y:S04]  /*3280*/  LDG.E R8, desc[UR14][R26.64] ;  /* 0x0000000e1a087981 */ /* 0x001ea8000c1e1900 */
[----:B------:R-:W3:Y:S01]  /*3290*/  LDG.E R10, desc[UR14][R26.64+0x4] ;  /* 0x0000040e1a0a7981 */ /* 0x000ee2000c1e1900 */
[----:B----4-:R-:W-:-:S03]  /*32a0*/  FFMA R4, RZ, R5, R4 ;  /* 0x00000005ff047223 */ /* 0x010fc60000000004 */
[----:B------:R-:W2:Y:S01]  /*32b0*/  LDG.E R9, desc[UR14][R24.64] ;  /* 0x0000000e18097981 */ /* 0x000ea2000c1e1900 */
[----:B-----5:R-:W-:-:S03]  /*32c0*/  FFMA R6, RZ, R7, R6 ;  /* 0x00000007ff067223 */ /* 0x020fc60000000006 */
[----:B------:R-:W3:Y:S04]  /*32d0*/  LDG.E R11, desc[UR14][R24.64+0x4] ;  /* 0x0000040e180b7981 */ /* 0x000ee8000c1e1900 */
[----:B------:R0:W-:Y:S04]  /*32e0*/  STL.128 [R23+0x30], R4 ;  /* 0x0000300417007387 */ /* 0x0001e80000100c00 */
[----:B0-----:R-:W4:Y:S04]  /*32f0*/  LDG.E R4, desc[UR14][R26.64+0x10] ;  /* 0x0000100e1a047981 */ /* 0x001f28000c1e1900 */
[----:B------:R-:W5:Y:S04]  /*3300*/  LDG.E R6, desc[UR14][R26.64+0x14] ;  /* 0x0000140e1a067981 */ /* 0x000f68000c1e1900 */
[----:B------:R-:W4:Y:S04]  /*3310*/  LDG.E R5, desc[UR14][R24.64+0x10] ;  /* 0x0000100e18057981 */ /* 0x000f28000c1e1900 */
[----:B------:R-:W5:Y:S01]  /*3320*/  LDG.E R7, desc[UR14][R24.64+0x14] ;  /* 0x0000140e18077981 */ /* 0x000f62000c1e1900 */
[----:B------:R-:W-:Y:S01]  /*3330*/  FFMA R12, RZ, R13, R12 ;  /* 0x0000000dff0c7223 */ /* 0x000fe2000000000c */
[----:B------:R-:W-:Y:S01]  /*3340*/  FFMA R14, RZ, R15, R14 ;  /* 0x0000000fff0e7223 */ /* 0x000fe2000000000e */
[----:B------:R-:W-:-:S04]  /*3350*/  LEA R22, R22, UR22, 0x3 ;  /* 0x0000001616167c11 */ /* 0x000fc8000f8e18ff */
[----:B------:R0:W-:Y:S02]  /*3360*/  STL.128 [R23+0x20], R12 ;  /* 0x0000200c17007387 */ /* 0x0001e40000100c00 */
[----:B0-----:R-:W-:Y:S02]  /*3370*/  IADD3 R23, PT, PT, R21, 0x18, RZ ;  /* 0x0000001815177810 */ /* 0x001fe40007ffe0ff */
[----:B------:R-:W5:Y:S03]  /*3380*/  LDG.E R12, desc[UR14][R26.64+0x8] ;  /* 0x0000080e1a0c7981 */ /* 0x000f66000c1e1900 */
[----:B------:R-:W-:Y:S01]  /*3390*/  VIADD R37, R23, UR6 ;  /* 0x0000000617257c36 */ /* 0x000fe20008000000 */
[----:B------:R-:W5:Y:S04]  /*33a0*/  LDG.E R14, desc[UR14][R26.64+0xc] ;  /* 0x00000c0e1a0e7981 */ /* 0x000f68000c1e1900 */
[----:B------:R-:W5:Y:S04]  /*33b0*/  LDG.E R13, desc[UR14][R24.64+0x8] ;  /* 0x0000080e180d7981 */ /* 0x000f68000c1e1900 */
[----:B------:R-:W5:Y:S01]  /*33c0*/  LDG.E R15, desc[UR14][R24.64+0xc] ;  /* 0x00000c0e180f7981 */ /* 0x000f62000c1e1900 */
[----:B--2---:R-:W-:Y:S01]  /*33d0*/  FFMA R8, RZ, R9, R8 ;  /* 0x00000009ff087223 */ /* 0x004fe20000000008 */
[----:B---3--:R-:W-:-:S05]  /*33e0*/  FFMA R10, RZ, R11, R10 ;  /* 0x0000000bff0a7223 */ /* 0x008fca000000000a */
[----:B------:R0:W-:Y:S04]  /*33f0*/  STL.128 [R22], R8 ;  /* 0x0000000816007387 */ /* 0x0001e80000100c00 */
[----:B0-----:R-:W2:Y:S04]  /*3400*/  LDG.E R8, desc[UR14][R26.64+0x18] ;  /* 0x0000180e1a087981 */ /* 0x001ea8000c1e1900 */
[----:B------:R0:W3:Y:S01]  /*3410*/  LDG.E R10, desc[UR14][R26.64+0x1c] ;  /* 0x00001c0e1a0a7981 */ /* 0x0000e2000c1e1900 */
[----:B----4-:R-:W-:-:S03]  /*3420*/  FFMA R4, RZ, R5, R4 ;  /* 0x00000005ff047223 */ /* 0x010fc60000000004 */
[----:B------:R-:W2:Y:S01]  /*3430*/  LDG.E R9, desc[UR14][R24.64+0x18] ;  /* 0x0000180e18097981 */ /* 0x000ea2000c1e1900 */
[----:B-----5:R-:W-:-:S03]  /*3440*/  FFMA R6, RZ, R7, R6 ;  /* 0x00000007ff067223 */ /* 0x020fc60000000006 */
[----:B------:R1:W3:Y:S01]  /*3450*/  LDG.E R11, desc[UR14][R24.64+0x1c] ;  /* 0x00001c0e180b7981 */ /* 0x0002e2000c1e1900 */
[----:B0-----:R-:W-:-:S03]  /*3460*/  IMAD.WIDE.U32 R26, R37, 0x4, R18 ;  /* 0x00000004251a7825 */ /* 0x001fc600078e0012 */
[----:B------:R0:W-:Y:S01]  /*3470*/  STL.128 [R22+0x20], R4 ;  /* 0x0000200416007387 */ /* 0x0001e20000100c00 */
[----:B-1----:R-:W-:-:S03]  /*3480*/  IMAD.WIDE.U32 R24, R37, 0x4, R16 ;  /* 0x0000000425187825 */ /* 0x002fc600078e0010 */
[----:B0-----:R-:W4:Y:S04]  /*3490*/  LDG.E R4, desc[UR14][R26.64] ;  /* 0x0000000e1a047981 */ /* 0x001f28000c1e1900 */
[----:B------:R-:W4:Y:S04]  /*34a0*/  LDG.E R5, desc[UR14][R24.64] ;  /* 0x0000000e18057981 */ /* 0x000f28000c1e1900 */
[----:B------:R-:W5:Y:S04]  /*34b0*/  LDG.E R6, desc[UR14][R26.64+0x4] ;  /* 0x0000040e1a067981 */ /* 0x000f68000c1e1900 */
[----:B------:R-:W5:Y:S01]  /*34c0*/  LDG.E R7, desc[UR14][R24.64+0x4] ;  /* 0x0000040e18077981 */ /* 0x000f62000c1e1900 */
[----:B------:R-:W-:Y:S01]  /*34d0*/  FFMA R12, RZ, R13, R12 ;  /* 0x0000000dff0c7223 */ /* 0x000fe2000000000c */
[----:B------:R-:W-:Y:S01]  /*34e0*/  LEA R23, R23, UR22, 0x3 ;  /* 0x0000001617177c11 */ /* 0x000fe2000f8e18ff */
[----:B------:R-:W-:-:S05]  /*34f0*/  FFMA R14, RZ, R15, R14 ;  /* 0x0000000fff0e7223 */ /* 0x000fca000000000e */
        /* <DEDUP_REMOVED lines=18> */
[----:B------:R-:W5:Y:S01]  /*3620*/  LDG.E R7, desc[UR14][R24.64+0x1c] ;  /* 0x00001c0e18077981 */ /* 0x000f62000c1e1900 */
[----:B------:R-:W-:-:S02]  /*3630*/  VIADD R22, R21, 0x20 ;  /* 0x0000002015167836 */ /* 0x000fc40000000000 */
[----:B------:R-:W-:-:S03]  /*3640*/  FFMA R12, RZ, R13, R12 ;  /* 0x0000000dff0c7223 */ /* 0x000fc6000000000c */
[----:B0-----:R-:W-:Y:S01]  /*3650*/  IADD3 R26, PT, PT, R22, UR6, RZ ;  /* 0x00000006161a7c10 */ /* 0x001fe2000fffe0ff */
[----:B------:R-:W-:-:S04]  /*3660*/  FFMA R14, RZ, R15, R14 ;  /* 0x0000000fff0e7223 */ /* 0x000fc8000000000e */
[C---:B------:R-:W-:Y:S01]  /*3670*/  IMAD.WIDE.U32 R18, R26.reuse, 0x4, R18 ;  /* 0x000000041a127825 */ /* 0x040fe200078e0012 */
[----:B------:R0:W-:Y:S03]  /*3680*/  STL.128 [R23+0x10], R12 ;  /* 0x0000100c17007387 */ /* 0x0001e60000100c00 */
[----:B------:R-:W-:Y:S01]  /*3690*/  IMAD.WIDE.U32 R26, R26, 0x4, R16 ;  /* 0x000000041a1a7825 */ /* 0x000fe200078e0010 */
[----:B------:R-:W5:Y:S04]  /*36a0*/  LDG.E R25, desc[UR14][R18.64+0x4] ;  /* 0x0000040e12197981 */ /* 0x000f68000c1e1900 */
[----:B------:R-:W5:Y:S04]  /*36b0*/  LDG.E R24, desc[UR14][R18.64+0x8] ;  /* 0x0000080e12187981 */ /* 0x000f68000c1e1900 */
[----:B------:R-:W5:Y:S04]  /*36c0*/  LDG.E R16, desc[UR14][R18.64+0x18] ;  /* 0x0000180e12107981 */ /* 0x000f68000c1e1900 */
[----:B0-----:R-:W5:Y:S04]  /*36d0*/  LDG.E R12, desc[UR14][R18.64+0x10] ;  /* 0x0000100e120c7981 */ /* 0x001f68000c1e1900 */
[----:B------:R-:W5:Y:S04]  /*36e0*/  LDG.E R14, desc[UR14][R18.64+0x14] ;  /* 0x0000140e120e7981 */ /* 0x000f68000c1e1900 */
[----:B------:R-:W5:Y:S04]  /*36f0*/  LDG.E R13, desc[UR14][R26.64+0x10] ;  /* 0x0000100e1a0d7981 */ /* 0x000f68000c1e1900 */
[----:B------:R-:W5:Y:S04]  /*3700*/  LDG.E R15, desc[UR14][R26.64+0x14] ;  /* 0x0000140e1a0f7981 */ /* 0x000f68000c1e1900 */
[----:B------:R-:W5:Y:S01]  /*3710*/  LDG.E R17, desc[UR14][R26.64+0x18] ;  /* 0x0000180e1a117981 */ /* 0x000f62000c1e1900 */
[----:B--2---:R-:W-:Y:S01]  /*3720*/  FFMA R8, RZ, R9, R8 ;  /* 0x00000009ff087223 */ /* 0x004fe20000000008 */
[----:B---3--:R-:W-:-:S05]  /*3730*/  FFMA R10, RZ, R11, R10 ;  /* 0x0000000bff0a7223 */ /* 0x008fca000000000a */
[----:B------:R0:W-:Y:S04]  /*3740*/  STL.128 [R23+0x20], R8 ;  /* 0x0000200817007387 */ /* 0x0001e80000100c00 */
[----:B0-----:R0:W2:Y:S04]  /*3750*/  LDG.E R8, desc[UR14][R18.64] ;  /* 0x0000000e12087981 */ /* 0x0010a8000c1e1900 */
[----:B------:R-:W3:Y:S01]  /*3760*/  LDG.E R10, desc[UR14][R18.64+0xc] ;  /* 0x00000c0e120a7981 */ /* 0x000ee2000c1e1900 */
[----:B----4-:R-:W-:-:S03]  /*3770*/  FFMA R4, RZ, R5, R4 ;  /* 0x00000005ff047223 */ /* 0x010fc60000000004 */
[----:B------:R-:W4:Y:S01]  /*3780*/  LDG.E R9, desc[UR14][R26.64+0x8] ;  /* 0x0000080e1a097981 */ /* 0x000f22000c1e1900 */
[----:B-----5:R-:W-:-:S03]  /*3790*/  FFMA R6, RZ, R7, R6 ;  /* 0x00000007ff067223 */ /* 0x020fc60000000006 */
[----:B------:R-:W3:Y:S04]  /*37a0*/  LDG.E R11, desc[UR14][R26.64+0xc] ;  /* 0x00000c0e1a0b7981 */ /* 0x000ee8000c1e1900 */
[----:B------:R1:W-:Y:S04]  /*37b0*/  STL.128 [R23+0x30], R4 ;  /* 0x0000300417007387 */ /* 0x0003e80000100c00 */
[----:B------:R-:W0:Y:S04]  /*37c0*/  LDG.E R18, desc[UR14][R18.64+0x1c] ;  /* 0x00001c0e12127981 */ /* 0x000e28000c1e1900 */
[----:B------:R-:W0:Y:S04]  /*37d0*/  LDG.E R19, desc[UR14][R26.64+0x1c] ;  /* 0x00001c0e1a137981 */ /* 0x000e28000c1e1900 */
[----:B-1----:R-:W2:Y:S04]  /*37e0*/  LDG.E R5, desc[UR14][R26.64] ;  /* 0x0000000e1a057981 */ /* 0x002ea8000c1e1900 */
[----:B------:R-:W5:Y:S01]  /*37f0*/  LDG.E R7, desc[UR14][R26.64+0x4] ;  /* 0x0000040e1a077981 */ /* 0x000f62000c1e1900 */
[----:B------:R-:W-:Y:S01]  /*3800*/  LEA R22, R22, UR22, 0x3 ;  /* 0x0000001616167c11 */ /* 0x000fe2000f8e18ff */
[----:B------:R-:W-:-:S02]  /*3810*/  VIADD R21, R21, 0x28 ;  /* 0x0000002815157836 */ /* 0x000fc40000000000 */
[----:B------:R-:W-:Y:S01]  /*3820*/  FFMA R12, RZ, R13, R12 ;  /* 0x0000000dff0c7223 */ /* 0x000fe2000000000c */
[----:B------:R-:W-:Y:S01]  /*3830*/  FFMA R14, RZ, R15, R14 ;  /* 0x0000000fff0e7223 */ /* 0x000fe2000000000e */
[----:B------:R-:W-:-:S04]  /*3840*/  FFMA R16, RZ, R17, R16 ;  /* 0x00000011ff107223 */ /* 0x000fc80000000010 */
[----:B------:R1:W-:Y:S01]  /*3850*/  STL.128 [R22+0x20], R12 ;  /* 0x0000200c16007387 */ /* 0x0003e20000100c00 */
[----:B------:R-:W-:Y:S01]  /*3860*/  ISETP.NE.AND P0, PT, R21, 0xbb8, PT ;  /* 0x00000bb81500780c */ /* 0x000fe20003f05270 */
[----:B---3--:R-:W-:Y:S01]  /*3870*/  FFMA R10, RZ, R11, R10 ;  /* 0x0000000bff0a7223 */ /* 0x008fe2000000000a */
[----:B0-----:R-:W-:Y:S01]  /*3880*/  FFMA R18, RZ, R19, R18 ;  /* 0x00000013ff127223 */ /* 0x001fe20000000012 */
[----:B--2---:R-:W-:Y:S01]  /*3890*/  FFMA R4, RZ, R5, R8 ;  /* 0x00000005ff047223 */ /* 0x004fe20000000008 */
[----:B----4-:R-:W-:Y:S01]  /*38a0*/  FFMA R8, RZ, R9, R24 ;  /* 0x00000009ff087223 */ /* 0x010fe20000000018 */
[----:B-----5:R-:W-:Y:S02]  /*38b0*/  FFMA R6, RZ, R7, R25 ;  /* 0x00000007ff067223 */ /* 0x020fe40000000019 */
[----:B------:R1:W-:Y:S04]  /*38c0*/  STL.128 [R22+0x30], R16 ;  /* 0x0000301016007387 */ /* 0x0003e80000100c00 */
[----:B------:R1:W-:Y:S04]  /*38d0*/  STL.128 [R22], R4 ;  /* 0x0000000416007387 */ /* 0x0003e80000100c00 */
[----:B------:R1:W-:Y:S01]  /*38e0*/  STL.128 [R22+0x10], R8 ;  /* 0x0000100816007387 */ /* 0x0003e20000100c00 */
[----:B------:R-:W-:Y:S05]  /*38f0*/  @P0 BRA `(.L_x_41) ;  /* 0xfffffff4005c0947 */ /* 0x000fea000383ffff */
[----:B------:R0:W2:Y:S01]  /*3900*/  F2F.F64.F32 R36, R20 ;  /* 0x0000001400247310 */ /* 0x0000a20000201800 */
[----:B------:R-:W-:-:S05]  /*3910*/  UMOV UR6, URZ ;  /* 0x000000ff00067c82 */ /* 0x000fca0008000000 */
.L_x_75:
[----:B-1----:R-:W1:Y:S01]  /*3920*/  MUFU.RCP64H R5, 500000 ;  /* 0x411e848000057908 */ /* 0x002e620000001800 */
[----:B------:R-:W-:Y:S02]  /*3930*/  HFMA2 R9, -RZ, RZ, 2.55859375, -6.866455078125e-05 ;  /* 0x411e8480ff097431 */ /* 0x000fe400000001ff */
[----:B------:R-:W-:Y:S02]  /*3940*/  IMAD.MOV.U32 R8, RZ, RZ, 0x0 ;  /* 0x00000000ff087424 */ /* 0x000fe400078e00ff */
[----:B------:R-:W-:-:S03]  /*3950*/  IMAD.MOV.U32 R4, RZ, RZ, 0x1 ;  /* 0x00000001ff047424 */ /* 0x000fc600078e00ff */
[----:B------:R-:W3:Y:S03]  /*3960*/  I2F.F64.U32 R10, UR6 ;  /* 0x00000006000a7d12 */ /* 0x000ee60008201800 */
[----:B-1----:R-:W-:Y:S01]  /*3970*/  DFMA R6, R4, -R8, 1 ;  /* 0x3ff000000406742b */ /* 0x002fe20000000808 */
[----:B---3--:R-:W-:-:S07]  /*3980*/  FSETP.GEU.AND P1, PT, |R11|, 6.5827683646048100446e-37, PT ;  /* 0x036000000b00780b */ /* 0x008fce0003f2e200 */
[----:B------:R-:W-:-:S08]  /*3990*/  DFMA R6, R6, R6, R6 ;  /* 0x000000060606722b */ /* 0x000fd00000000006 */
[----:B------:R-:W-:-:S08]  /*39a0*/  DFMA R6, R4, R6, R4 ;  /* 0x000000060406722b */ /* 0x000fd00000000004 */
[----:B------:R-:W-:-:S08]  /*39b0*/  DFMA R4, R6, -R8, 1 ;  /* 0x3ff000000604742b */ /* 0x000fd00000000808 */
[----:B------:R-:W-:-:S08]  /*39c0*/  DFMA R4, R6, R4, R6 ;  /* 0x000000040604722b */ /* 0x000fd00000000006 */
[----:B------:R-:W-:-:S08]  /*39d0*/  DMUL R6, R10, R4 ;  /* 0x000000040a067228 */ /* 0x000fd00000000000 */
[----:B------:R-:W-:-:S08]  /*39e0*/  DFMA R8, R6, -500000, R10 ;  /* 0xc11e84800608782b */ /* 0x000fd0000000000a */
[----:B------:R-:W-:-:S10]  /*39f0*/  DFMA R4, R4, R8, R6 ;  /* 0x000000080404722b */ /* 0x000fd40000000006 */
[----:B------:R-:W-:-:S05]  /*3a00*/  FFMA R6, RZ, 9.9073486328125, R5 ;  /* 0x411e8480ff067823 */ /* 0x000fca0000000005 */
[----:B------:R-:W-:-:S13]  /*3a10*/  FSETP.GT.AND P0, PT, |R6|, 1.469367938527859385e-39, PT ;  /* 0x001000000600780b */ /* 0x000fda0003f04200 */
[----:B------:R-:W-:Y:S05]  /*3a20*/  @P0 BRA P1, `(.L_x_42) ;  /* 0x0000000000180947 */ /* 0x000fea0000800000 */
[----:B------:R-:W-:Y:S01]  /*3a30*/  IMAD.MOV.U32 R8, RZ, RZ, R10 ;  /* 0x000000ffff087224 */ /* 0x000fe200078e000a */
[----:B------:R-:W-:Y:S01]  /*3a40*/  MOV R9, R11 ;  /* 0x0000000b00097202 */ /* 0x000fe20000000f00 */
[----:B------:R-:W-:Y:S01]  /*3a50*/  IMAD.MOV.U32 R6, RZ, RZ, RZ ;  /* 0x000000ffff067224 */ /* 0x000fe200078e00ff */
[----:B------:R-:W-:Y:S01]  /*3a60*/  MOV R18, 0x3a90 ;  /* 0x00003a9000127802 */ /* 0x000fe20000000f00 */
[----:B------:R-:W-:-:S07]  /*3a70*/  IMAD.MOV.U32 R7, RZ, RZ, 0x411e8480 ;  /* 0x411e8480ff077424 */ /* 0x000fce00078e00ff */
[----:B0-2---:R-:W-:Y:S05]  /*3a80*/  CALL.REL.NOINC `($__internal_0_$__cuda_sm20_div_rn_f64_full) ;  /* 0x0000005c00547944 */ /* 0x005fea0003c00000 */
.L_x_42:
[----:B------:R-:W-:Y:S01]  /*3a90*/  UMOV UR10, 0xbf18000 ;  /* 0x0bf18000000a7882 */ /* 0x000fe20000000000 */
[----:B------:R-:W-:Y:S01]  /*3aa0*/  UMOV UR11, 0x40f702e1 ;  /* 0x40f702e1000b7882 */ /* 0x000fe20000000000 */
[----:B------:R-:W-:Y:S01]  /*3ab0*/  BSSY.RECONVERGENT B0, `(.L_x_43) ;  /* 0x000003a000007945 */ /* 0x000fe20003800200 */
[----:B------:R-:W-:-:S08]  /*3ac0*/  DMUL R4, R4, UR10 ;  /* 0x0000000a04047c28 */ /* 0x000fd00008000000 */
[----:B--2---:R-:W-:-:S10]  /*3ad0*/  DMUL R4, R36, R4 ;  /* 0x0000000424047228 */ /* 0x004fd40000000000 */
[----:B------:R-:W1:Y:S02]  /*3ae0*/  F2F.F32.F64 R4, R4 ;  /* 0x0000000400047310 */ /* 0x000e640000301000 */
[C---:B-1----:R-:W-:Y:S01]  /*3af0*/  FSETP.GEU.AND P0, PT, |R4|.reuse, 6.2831854820251464844, PT ;  /* 0x40c90fdb0400780b */ /* 0x042fe20003f0e200 */
[----:B------:R-:W-:-:S12]  /*3b00*/  FADD R7, |R4|, -RZ ;  /* 0x800000ff04077221 */ /* 0x000fd80000000200 */
[----:B------:R-:W-:Y:S05]  /*3b10*/  @!P0 BRA `(.L_x_44) ;  /* 0x0000000000cc8947 */ /* 0x000fea0003800000 */
[----:B------:R-:W-:-:S13]  /*3b20*/  FSETP.GTU.AND P0, PT, R7, 52707180, PT ;  /* 0x4c490fdb0700780b */ /* 0x000fda0003f0c000 */
[----:B------:R-:W-:Y:S05]  /*3b30*/  @P0 BRA `(.L_x_45) ;  /* 0x00000000005c0947 */ /* 0x000fea0003800000 */
[----:B------:R-:W-:Y:S01]  /*3b40*/  FMUL R5, R7, 0.15915493667125701904 ;  /* 0x3e22f98307057820 */ /* 0x000fe20000400000 */
[----:B------:R-:W-:Y:S03]  /*3b50*/  BSSY.RECONVERGENT B1, `(.L_x_46) ;  /* 0x0000013000017945 */ /* 0x000fe60003800200 */
[----:B------:R-:W1:Y:S02]  /*3b60*/  FRND.TRUNC R6, R5 ;  /* 0x0000000500067307 */ /* 0x000e64000020d000 */
[----:B-1----:R-:W-:-:S05]  /*3b70*/  FFMA R8, R6, -6.2831854820251464844, R7 ;  /* 0xc0c90fdb06087823 */ /* 0x002fca0000000007 */
[----:B------:R-:W-:-:S13]  /*3b80*/  ISETP.GE.U32.AND P0, PT, R8, 0x40c90fdb, PT ;  /* 0x40c90fdb0800780c */ /* 0x000fda0003f06070 */
[----:B------:R-:W-:Y:S05]  /*3b90*/  @!P0 BRA `(.L_x_47) ;  /* 0x0000000000388947 */ /* 0x000fea0003800000 */
[----:B------:R-:W-:-:S04]  /*3ba0*/  ISETP.GE.U32.AND P0, PT, R8, -0x7fffffff, PT ;  /* 0x800000010800780c */ /* 0x000fc80003f06070 */
[----:B------:R-:W-:-:S09]  /*3bb0*/  FSETP.GEU.OR P1, PT, R8, -6.2831854820251464844, !P0 ;  /* 0xc0c90fdb0800780b */ /* 0x000fd2000472e400 */
[----:B------:R-:W-:-:S04]  /*3bc0*/  @P0 FADD R5, R6, -1 ;  /* 0xbf80000006050421 */ /* 0x000fc80000000000 */
[----:B------:R-:W-:-:S05]  /*3bd0*/  @!P1 FADD R5, R5, -1 ;  /* 0xbf80000005059421 */ /* 0x000fca0000000000 */
[----:B------:R-:W-:Y:S01]  /*3be0*/  @P0 MOV R6, R5 ;  /* 0x0000000500060202 */ /* 0x000fe20000000f00 */
[----:B------:R-:W-:Y:S06]  /*3bf0*/  @P0 BRA `(.L_x_47) ;  /* 0x0000000000200947 */ /* 0x000fec0003800000 */
[----:B------:R-:W-:Y:S01]  /*3c00*/  FSETP.GE.AND P0, PT, R8, 12.566370964050292969, PT ;  /* 0x41490fdb0800780b */ /* 0x000fe20003f06000 */
[----:B------:R-:W-:-:S12]  /*3c10*/  FADD R6, R6, 1 ;  /* 0x3f80000006067421 */ /* 0x000fd80000000000 */
[----:B------:R-:W-:-:S04]  /*3c20*/  @P0 IMAD.MOV.U32 R5, RZ, RZ, 0x40c90fdb ;  /* 0x40c90fdbff050424 */ /* 0x000fc800078e00ff */
[----:B------:R-:W-:-:S05]  /*3c30*/  @P0 FFMA R5, R5, -3, R8 ;  /* 0xc040000005050823 */ /* 0x000fca0000000008 */
[----:B------:R-:W-:Y:S01]  /*3c40*/  FSETP.GE.AND P1, PT, R5, RZ, P0 ;  /* 0x000000ff0500720b */ /* 0x000fe20000726000 */
[----:B------:R-:W-:-:S12]  /*3c50*/  @P0 FADD R5, R6, 1 ;  /* 0x3f80000006050421 */ /* 0x000fd80000000000 */
[----:B------:R-:W-:-:S04]  /*3c60*/  @P1 FADD R5, R5, 1 ;  /* 0x3f80000005051421 */ /* 0x000fc80000000000 */
[----:B------:R-:W-:-:S07]  /*3c70*/  @P0 IMAD.MOV.U32 R6, RZ, RZ, R5 ;  /* 0x000000ffff060224 */ /* 0x000fce00078e0005 */
.L_x_47:
[----:B------:R-:W-:Y:S05]  /*3c80*/  BSYNC.RECONVERGENT B1 ;  /* 0x0000000000017941 */ /* 0x000fea0003800200 */
.L_x_46:
[----:B------:R-:W-:Y:S01]  /*3c90*/  FFMA R7, R6, -6.2831854820251464844, R7 ;  /* 0xc0c90fdb06077823 */ /* 0x000fe20000000007 */
[----:B------:R-:W-:Y:S06]  /*3ca0*/  BRA `(.L_x_44) ;  /* 0x0000000000687947 */ /* 0x000fec0003800000 */
.L_x_45:
[C---:B------:R-:W-:Y:S01]  /*3cb0*/  LOP3.LUT R5, R7.reuse, 0xff800000, RZ, 0xc0, !PT ;  /* 0xff80000007057812 */ /* 0x040fe200078ec0ff */
[----:B------:R-:W-:Y:S01]  /*3cc0*/  IMAD.MOV.U32 R10, RZ, RZ, 0x7fffffff ;  /* 0x7fffffffff0a7424 */ /* 0x000fe200078e00ff */
[----:B------:R-:W-:Y:S01]  /*3cd0*/  ISETP.GT.U32.AND P0, PT, R7, 0x7f7fffff, PT ;  /* 0x7f7fffff0700780c */ /* 0x000fe20003f04070 */
[----:B------:R-:W-:Y:S01]  /*3ce0*/  BSSY.RECONVERGENT B1, `(.L_x_48) ;  /* 0x0000014000017945 */ /* 0x000fe20003800200 */
[----:B------:R-:W-:Y:S02]  /*3cf0*/  IADD3 R6, PT, PT, R5, -0x40800000, RZ ;  /* 0xbf80000005067810 */ /* 0x000fe40007ffe0ff */
[----:B------:R-:W-:Y:S02]  /*3d00*/  LOP3.LUT R5, R7, 0x7fffff, RZ, 0xc0, !PT ;  /* 0x007fffff07057812 */ /* 0x000fe400078ec0ff */
[----:B------:R-:W-:Y:S02]  /*3d10*/  ISETP.NE.AND P1, PT, R6, RZ, PT ;  /* 0x000000ff0600720c */ /* 0x000fe40003f25270 */
[----:B------:R-:W-:-:S02]  /*3d20*/  LOP3.LUT R5, R5, 0x3f800000, RZ, 0xfc, !PT ;  /* 0x3f80000005057812 */ /* 0x000fc400078efcff */
[----:B------:R-:W-:-:S09]  /*3d30*/  FSEL R10, R10, 33554432, P0 ;  /* 0x4c0000000a0a7808 */ /* 0x000fd20000000000 */
[----:B------:R-:W-:Y:S05]  /*3d40*/  @!P1 BRA `(.L_x_49) ;  /* 0x0000000000349947 */ /* 0x000fea0003800000 */
.L_x_50:
[----:B------:R-:W-:-:S04]  /*3d50*/  VIMNMX.U32 R7, PT, PT, R6, 0xb800000, PT ;  /* 0x0b80000006077848 */ /* 0x000fc80003fe0000 */
[C---:B------:R-:W-:Y:S01]  /*3d60*/  IADD3 R6, PT, PT, -R7.reuse, R6, RZ ;  /* 0x0000000607067210 */ /* 0x040fe20007ffe1ff */
[----:B------:R-:W-:-:S03]  /*3d70*/  IMAD.IADD R5, R7, 0x1, R5 ;  /* 0x0000000107057824 */ /* 0x000fc600078e0205 */
[----:B------:R-:W-:Y:S01]  /*3d80*/  ISETP.NE.AND P1, PT, R6, RZ, PT ;  /* 0x000000ff0600720c */ /* 0x000fe20003f25270 */
[----:B------:R-:W-:-:S04]  /*3d90*/  FMUL R8, R5, 0.63661974668502807617 ;  /* 0x3f22f98305087820 */ /* 0x000fc80000400000 */
[----:B------:R-:W-:-:S04]  /*3da0*/  FFMA R9, R8, -1.5707963705062866211, R5 ;  /* 0xbfc90fdb08097823 */ /* 0x000fc80000000005 */
[----:B------:R-:W-:-:S04]  /*3db0*/  FFMA R8, R9, 0.63661974668502807617, R8 ;  /* 0x3f22f98309087823 */ /* 0x000fc80000000008 */
[----:B------:R-:W-:-:S04]  /*3dc0*/  FFMA R9, R8, -1.5707963705062866211, R5 ;  /* 0xbfc90fdb08097823 */ /* 0x000fc80000000005 */
[----:B------:R-:W-:-:S04]  /*3dd0*/  FFMA.RZ R9, R9, 0.63661974668502807617, R8 ;  /* 0x3f22f98309097823 */ /* 0x000fc8000000c008 */
[----:B------:R-:W1:Y:S02]  /*3de0*/  FRND.TRUNC R8, R9 ;  /* 0x0000000900087307 */ /* 0x000e64000020d000 */
[----:B-1----:R-:W-:-:S05]  /*3df0*/  FFMA R5, R8, -1.5707963705062866211, R5 ;  /* 0xbfc90fdb08057823 */ /* 0x002fca0000000005 */
[----:B------:R-:W-:-:S13]  /*3e00*/  ISETP.NE.AND P0, PT, R5, RZ, PT ;  /* 0x000000ff0500720c */ /* 0x000fda0003f05270 */
[----:B------:R-:W-:Y:S05]  /*3e10*/  @P0 BRA P1, `(.L_x_50) ;  /* 0xfffffffc00cc0947 */ /* 0x000fea000083ffff */
.L_x_49:
[----:B------:R-:W-:Y:S05]  /*3e20*/  BSYNC.RECONVERGENT B1 ;  /* 0x0000000000017941 */ /* 0x000fea0003800200 */
.L_x_48:
[----:B------:R-:W-:-:S04]  /*3e30*/  FMUL R5, R5, 1.1920928955078125e-07 ;  /* 0x3400000005057820 */ /* 0x000fc80000400000 */
[----:B------:R-:W-:-:S07]  /*3e40*/  FMUL R7, R10, R5 ;  /* 0x000000050a077220 */ /* 0x000fce0000400000 */
.L_x_44:
[----:B------:R-:W-:Y:S05]  /*3e50*/  BSYNC.RECONVERGENT B0 ;  /* 0x0000000000007941 */ /* 0x000fea0003800200 */
.L_x_43:
[C---:B------:R-:W-:Y:S01]  /*3e60*/  FSETP.NAN.AND P0, PT, |R7|.reuse, |R7|, PT ;  /* 0x400000070700720b */ /* 0x040fe20003f08200 */
[----:B------:R-:W-:Y:S01]  /*3e70*/  BSSY.RECONVERGENT B0, `(.L_x_51) ;  /* 0x000020d000007945 */ /* 0x000fe20003800200 */
[----:B------:R-:W-:-:S04]  /*3e80*/  LOP3.LUT R4, R7, 0x80000000, R4, 0xb8, !PT ;  /* 0x8000000007047812 */ /* 0x000fc800078eb804 */
[----:B------:R-:W-:-:S05]  /*3e90*/  FSEL R7, R7, R4, P0 ;  /* 0x0000000407077208 */ /* 0x000fca0000000000 */
[----:B------:R-:W-:Y:S01]  /*3ea0*/  FADD R9, -R7, -RZ ;  /* 0x800000ff07097221 */ /* 0x000fe20000000100 */
[----:B------:R-:W-:-:S04]  /*3eb0*/  FMUL R12, RZ, -R7 ;  /* 0x80000007ff0c7220 */ /* 0x000fc80000400000 */
[----:B------:R-:W-:-:S13]  /*3ec0*/  LOP3.LUT P0, R4, R9, 0x7fffffff, RZ, 0xc0, !PT ;  /* 0x7fffffff09047812 */ /* 0x000fda000780c0ff */
        /* <DEDUP_REMOVED lines=9> */
[----:B------:R-:W1:Y:S02]  /*3f60*/  MUFU.EX2 R5, R5 ;  /* 0x0000000500057308 */ /* 0x000e640000000800 */
[----:B-1----:R-:W-:Y:S01]  /*3f70*/  FMUL R19, R4, R5 ;  /* 0x0000000504137220 */ /* 0x002fe20000400000 */
[----:B------:R-:W-:Y:S06]  /*3f80*/  BRA `(.L_x_53) ;  /* 0x0000001c00ec7947 */ /* 0x000fec0003800000 */
.L_x_52:
[----:B------:R-:W-:-:S13]  /*3f90*/  LOP3.LUT P0, R5, R12, 0x7fffffff, RZ, 0xc0, !PT ;  /* 0x7fffffff0c057812 */ /* 0x000fda000780c0ff */
[----:B------:R-:W-:Y:S05]  /*3fa0*/  @P0 BRA `(.L_x_54) ;  /* 0x00000008005c0947 */ /* 0x000fea0003800000 */
[----:B------:R-:W-:Y:S01]  /*3fb0*/  FMUL R4, R7, -0.63661974668502807617 ;  /* 0xbf22f98307047820 */ /* 0x000fe20000400000 */
[----:B------:R-:W-:Y:S01]  /*3fc0*/  FSETP.GE.AND P0, PT, |R9|, 105615, PT ;  /* 0x47ce47800900780b */ /* 0x000fe20003f06200 */
[----:B------:R-:W-:Y:S04]  /*3fd0*/  BSSY.RECONVERGENT B1, `(.L_x_55) ;  /* 0x000003c000017945 */ /* 0x000fe80003800200 */
[----:B------:R-:W1:Y:S02]  /*3fe0*/  F2I.NTZ R4, R4 ;  /* 0x0000000400047305 */ /* 0x000e640000203100 */
[----:B-1----:R-:W-:Y:S01]  /*3ff0*/  I2FP.F32.S32 R6, R4 ;  /* 0x0000000400067245 */ /* 0x002fe20000201400 */
        /* <DEDUP_REMOVED lines=10> */
[----:B------:R-:W1:Y:S01]  /*40a0*/  LDC.64 R4, c[0x4][0xe0] ;  /* 0x01003800ff047b82 */ /* 0x000e620000000a00 */
[----:B------:R-:W-:Y:S02]  /*40b0*/  IMAD.SHL.U32 R6, R9, 0x100, RZ ;  /* 0x0000010009067824 */ /* 0x000fe400078e00ff */
[----:B------:R-:W-:Y:S02]  /*40c0*/  HFMA2 R12, -RZ, RZ, 0, 0 ;  /* 0x00000000ff0c7431 */ /* 0x000fe400000001ff */
[----:B------:R-:W-:Y:S01]  /*40d0*/  IMAD.MOV.U32 R8, RZ, RZ, RZ ;  /* 0x000000ffff087224 */ /* 0x000fe200078e00ff */
[----:B------:R-:W-:Y:S01]  /*40e0*/  UMOV UR7, URZ ;  /* 0x000000ff00077c82 */ /* 0x000fe20008000000 */
[----:B------:R-:W-:-:S07]  /*40f0*/  LOP3.LUT R17, R6, 0x80000000, RZ, 0xfc, !PT ;  /* 0x8000000006117812 */ /* 0x000fce00078efcff */
.L_x_57:
[----:B-1----:R-:W-:-:S05]  /*4100*/  IMAD.WIDE.U32 R10, R12, 0x4, R4 ;  /* 0x000000040c0a7825 */ /* 0x002fca00078e0004 */
[----:B--2---:R-:W2:Y:S01]  /*4110*/  LDG.E.CONSTANT R6, desc[UR14][R10.64] ;  /* 0x0000000e0a067981 */ /* 0x004ea2000c1e9900 */
[C---:B------:R-:W-:Y:S02]  /*4120*/  IMAD R13, R12.reuse, 0x4, R1 ;  /* 0x000000040c0d7824 */ /* 0x040fe400078e0201 */
[----:B------:R-:W-:-:S05]  /*4130*/  VIADD R12, R12, 0x1 ;  /* 0x000000010c0c7836 */ /* 0x000fca0000000000 */
[----:B------:R-:W-:Y:S01]  /*4140*/  ISETP.NE.AND P0, PT, R12, 0x6, PT ;  /* 0x000000060c00780c */ /* 0x000fe20003f05270 */
[----:B--2---:R-:W-:-:S03]  /*4150*/  IMAD.WIDE.U32 R6, R6, R17, RZ ;  /* 0x0000001106067225 */ /* 0x004fc600078e00ff */
[----:B------:R-:W-:-:S04]  /*4160*/  IADD3 R6, P1, PT, R6, R8, RZ ;  /* 0x0000000806067210 */ /* 0x000fc80007f3e0ff */
[----:B------:R-:W-:Y:S01]  /*4170*/  IADD3.X R8, PT, PT, R7, UR7, RZ, P1, !PT ;  /* 0x0000000707087c10 */ /* 0x000fe20008ffe4ff */
[----:B------:R2:W-:Y:S04]  /*4180*/  STL [R13], R6 ;  /* 0x000000060d007387 */ /* 0x0005e80000100800 */
[----:B------:R-:W-:Y:S05]  /*4190*/  @P0 BRA `(.L_x_57) ;  /* 0xfffffffc00d80947 */ /* 0x000fea000383ffff */
[----:B--2---:R-:W-:Y:S01]  /*41a0*/  SHF.R.U32.HI R6, RZ, 0x17, R9 ;  /* 0x00000017ff067819 */ /* 0x004fe20000011609 */
        /* <DEDUP_REMOVED lines=9> */
[----:B------:R-:W-:Y:S01]  /*4240*/  @P0 LOP3.LUT R6, R6, 0x1f, RZ, 0xc0, !PT ;  /* 0x0000001f06060812 */ /* 0x000fe200078ec0ff */
        /* <DEDUP_REMOVED lines=12> */
[----:B------:R-:W2:Y:S01]  /*4310*/  I2F.F64.S64 R10, R10 ;  /* 0x0000000a000a7312 */ /* 0x000ea20000301c00 */
[----:B------:R-:W-:Y:S02]  /*4320*/  LEA.HI R4, R6, R5, RZ, 0x1 ;  /* 0x0000000506047211 */ /* 0x000fe400078f08ff */
[----:B------:R-:W-:-:S03]  /*4330*/  ISETP.GE.AND P1, PT, R7, RZ, PT ;  /* 0x000000ff0700720c */ /* 0x000fc60003f26270 */
[----:B------:R-:W-:-:S05]  /*4340*/  IMAD.MOV R5, RZ, RZ, -R4 ;  /* 0x000000ffff057224 */ /* 0x000fca00078e0a04 */
[----:B------:R-:W-:Y:S01]  /*4350*/  @!P0 MOV R4, R5 ;  /* 0x0000000500048202 */ /* 0x000fe20000000f00 */
[----:B--2---:R-:W-:-:S10]  /*4360*/  DMUL R12, R10, UR10 ;  /* 0x0000000a0a0c7c28 */ /* 0x004fd40008000000 */
[----:B------:R-:W2:Y:S02]  /*4370*/  F2F.F32.F64 R12, R12 ;  /* 0x0000000c000c7310 */ /* 0x000ea40000301000 */
[----:B-12---:R-:W-:-:S07]  /*4380*/  FSEL R5, -R12, R12, !P1 ;  /* 0x0000000c0c057208 */ /* 0x006fce0004800100 */
.L_x_56:
[----:B------:R-:W-:Y:S05]  /*4390*/  BSYNC.RECONVERGENT B1 ;  /* 0x0000000000017941 */ /* 0x000fea0003800200 */
.L_x_55:
        /* <DEDUP_REMOVED lines=14> */
[----:B------:R-:W-:Y:S01]  /*4480*/  FFMA R6, R7, R6, R8 ;  /* 0x0000000607067223 */ /* 0x000fe20000000008 */
[----:B------:R-:W-:Y:S01]  /*4490*/  FSETP.GE.AND P0, PT, |R9|, 105615, PT ;  /* 0x47ce47800900780b */ /* 0x000fe20003f06200 */
[C---:B------:R-:W-:Y:S02]  /*44a0*/  FFMA R19, R7.reuse, R4, RZ ;  /* 0x0000000407137223 */ /* 0x040fe400000000ff */
[----:B------:R-:W-:-:S04]  /*44b0*/  FFMA R5, R7, R6, R5 ;  /* 0x0000000607057223 */ /* 0x000fc80000000005 */
[----:B------:R-:W-:-:S04]  /*44c0*/  FFMA R19, R19, R5, R4 ;  /* 0x0000000513137223 */ /* 0x000fc80000000004 */
[----:B------:R-:W-:Y:S02]  /*44d0*/  @P1 FADD R19, RZ, -R19 ;  /* 0x80000013ff131221 */ /* 0x000fe40000000000 */
[----:B------:R-:W-:Y:S05]  /*44e0*/  @!P0 BRA `(.L_x_59) ;  /* 0x0000000000cc8947 */ /* 0x000fea0003800000 */
[----:B------:R-:W-:-:S13]  /*44f0*/  FSETP.NEU.AND P0, PT, |R9|, +INF , PT ;  /* 0x7f8000000900780b */ /* 0x000fda0003f0d200 */
[----:B------:R-:W-:Y:S01]  /*4500*/  @!P0 FMUL R15, RZ, R9 ;  /* 0x00000009ff0f8220 */ /* 0x000fe20000400000 */
[----:B------:R-:W-:Y:S01]  /*4510*/  @!P0 IMAD.MOV.U32 R16, RZ, RZ, RZ ;  /* 0x000000ffff108224 */ /* 0x000fe200078e00ff */
[----:B------:R-:W-:Y:S06]  /*4520*/  @!P0 BRA `(.L_x_59) ;  /* 0x0000000000bc8947 */ /* 0x000fec0003800000 */
[----:B------:R-:W1:Y:S01]  /*4530*/  LDC.64 R4, c[0x4][0xe0] ;  /* 0x01003800ff047b82 */ /* 0x000e620000000a00 */
[----:B------:R-:W-:Y:S01]  /*4540*/  SHF.L.U32 R6, R9, 0x8, RZ ;  /* 0x0000000809067819 */ /* 0x000fe200000006ff */
[----:B------:R-:W-:Y:S01]  /*4550*/  IMAD.MOV.U32 R8, RZ, RZ, RZ ;  /* 0x000000ffff087224 */ /* 0x000fe200078e00ff */
[----:B------:R-:W-:Y:S01]  /*4560*/  UMOV UR7, URZ ;  /* 0x000000ff00077c82 */ /* 0x000fe20008000000 */
[----:B------:R-:W-:Y:S01]  /*4570*/  IMAD.MOV.U32 R15, RZ, RZ, RZ ;  /* 0x000000ffff0f7224 */ /* 0x000fe200078e00ff */
[----:B------:R-:W-:-:S07]  /*4580*/  LOP3.LUT R21, R6, 0x80000000, RZ, 0xfc, !PT ;  /* 0x8000000006157812 */ /* 0x000fce00078efcff */
.L_x_60:
[----:B-1----:R-:W-:-:S05]  /*4590*/  IMAD.WIDE.U32 R10, R15, 0x4, R4 ;  /* 0x000000040f0a7825 */ /* 0x002fca00078e0004 */
[----:B--2---:R-:W2:Y:S01]  /*45a0*/  LDG.E.CONSTANT R6, desc[UR14][R10.64] ;  /* 0x0000000e0a067981 */ /* 0x004ea2000c1e9900 */
[C---:B------:R-:W-:Y:S01]  /*45b0*/  LEA R16, R15.reuse, R1, 0x2 ;  /* 0x000000010f107211 */ /* 0x040fe200078e10ff */
        /* <DEDUP_REMOVED lines=13> */
[----:B------:R-:W-:-:S05]  /*4690*/  IMAD R15, R4, -0x4, R1 ;  /* 0xfffffffc040f7824 */ /* 0x000fca00078e0201 */
[----:B------:R-:W3:Y:S04]  /*46a0*/  LDL R4, [R15+0x18] ;  /* 0x000018000f047983 */ /* 0x000ee80000100800 */
[----:B------:R-:W3:Y:S04]  /*46b0*/  LDL R5, [R15+0x14] ;  /* 0x000014000f057983 */ /* 0x000ee80000100800 */
[----:B------:R-:W4:Y:S01]  /*46c0*/  @P0 LDL R6, [R15+0x10] ;  /* 0x000010000f060983 */ /* 0x000f220000100800 */
[----:B------:R-:W-:Y:S01]  /*46d0*/  @P0 LOP3.LUT R7, R7, 0x1f, RZ, 0xc0, !PT ;  /* 0x0000001f07070812 */ /* 0x000fe200078ec0ff */
[----:B------:R-:W-:Y:S01]  /*46e0*/  UMOV UR10, 0x54442d19 ;  /* 0x54442d19000a7882 */ /* 0x000fe20000000000 */
[----:B------:R-:W-:Y:S01]  /*46f0*/  UMOV UR11, 0x3bf921fb ;  /* 0x3bf921fb000b7882 */ /* 0x000fe20000000000 */
[----:B------:R-:W-:-:S02]  /*4700*/  ISETP.GE.AND P1, PT, R9, RZ, PT ;  /* 0x000000ff0900720c */ /* 0x000fc40003f26270 */
[-C--:B---3--:R-:W-:Y:S02]  /*4710*/  @P0 SHF.L.W.U32.HI R4, R5, R7.reuse, R4 ;  /* 0x0000000705040219 */ /* 0x088fe40000010e04 */
[----:B----4-:R-:W-:-:S04]  /*4720*/  @P0 SHF.L.W.U32.HI R5, R6, R7, R5 ;  /* 0x0000000706050219 */ /* 0x010fc80000010e05 */
        /* <DEDUP_REMOVED lines=8> */
[----:B------:R-:W0:Y:S01]  /*47b0*/  I2F.F64.S64 R10, R10 ;  /* 0x0000000a000a7312 */ /* 0x000e220000301c00 */
[----:B--2---:R-:W-:-:S05]  /*47c0*/  LEA.HI R16, R6, R5, RZ, 0x1 ;  /* 0x0000000506107211 */ /* 0x004fca00078f08ff */
[----:B------:R-:W-:-:S04]  /*47d0*/  IMAD.MOV R4, RZ, RZ, -R16 ;  /* 0x000000ffff047224 */ /* 0x000fc800078e0a10 */
[----:B------:R-:W-:Y:S01]  /*47e0*/  @!P1 IMAD.MOV.U32 R16, RZ, RZ, R4 ;  /* 0x000000ffff109224 */ /* 0x000fe200078e0004 */
[----:B0-----:R-:W-:-:S10]  /*47f0*/  DMUL R20, R10, UR10 ;  /* 0x0000000a0a147c28 */ /* 0x001fd40008000000 */
[----:B------:R-:W0:Y:S02]  /*4800*/  F2F.F32.F64 R20, R20 ;  /* 0x0000001400147310 */ /* 0x000e240000301000 */
[----:B01----:R-:W-:-:S07]  /*4810*/  FSEL R15, -R20, R20, !P0 ;  /* 0x00000014140f7208 */ /* 0x003fce0004000100 */
.L_x_59:
[----:B------:R-:W-:Y:S05]  /*4820*/  BSYNC.RECONVERGENT B1 ;  /* 0x0000000000017941 */ /* 0x000fea0003800200 */
.L_x_58:
        /* <DEDUP_REMOVED lines=15> */
.L_x_54:
        /* <DEDUP_REMOVED lines=9> */
.L_x_61:
        /* <DEDUP_REMOVED lines=10> */
[----:B------:R-:W1:Y:S01]  /*4a50*/  F2I.NTZ R8, R8 ;  /* 0x0000000800087305 */ /* 0x000e620000203100 */
[----:B------:R-:W-:-:S04]  /*4a60*/  FFMA.RM R4, R4, R11, 12582913 ;  /* 0x4b40000104047423 */ /* 0x000fc8000000400b */
[C---:B------:R-:W-:Y:S01]  /*4a70*/  FADD R5, R4.reuse, -12583039 ;  /* 0xcb40007f04057421 */ /* 0x040fe20000000000 */
[----:B------:R-:W-:-:S03]  /*4a80*/  IMAD.SHL.U32 R4, R4, 0x800000, RZ ;  /* 0x0080000004047824 */ /* 0x000fc600078e00ff */
[----:B------:R-:W-:-:S04]  /*4a90*/  FFMA R5, R12, 1.4426950216293334961, -R5 ;  /* 0x3fb8aa3b0c057823 */ /* 0x000fc80000000805 */
[----:B------:R-:W-:Y:S01]  /*4aa0*/  FFMA R5, R12, 1.925963033500011079e-08, R5 ;  /* 0x32a570600c057823 */ /* 0x000fe20000000005 */
[-C--:B-1----:R-:W-:Y:S02]  /*4ab0*/  I2FP.F32.S32 R18, R8.reuse ;  /* 0x0000000800127245 */ /* 0x082fe40000201400 */
[----:B0-----:R-:W-:-:S03]  /*4ac0*/  MOV R20, R8 ;  /* 0x0000000800147202 */ /* 0x001fc60000000f00 */
[----:B------:R-:W0:Y:S01]  /*4ad0*/  MUFU.EX2 R5, R5 ;  /* 0x0000000500057308 */ /* 0x000e220000000800 */
[----:B------:R-:W-:-:S04]  /*4ae0*/  FFMA R11, R18, -1.5707962512969970703, R9 ;  /* 0xbfc90fda120b7823 */ /* 0x000fc80000000009 */
[----:B------:R-:W-:-:S04]  /*4af0*/  FFMA R11, R18, -7.5497894158615963534e-08, R11 ;  /* 0xb3a22168120b7823 */ /* 0x000fc8000000000b */
[----:B------:R-:W-:Y:S01]  /*4b00*/  FFMA R18, R18, -5.3903029534742383927e-15, R11 ;  /* 0xa7c234c512127823 */ /* 0x000fe2000000000b */
[----:B0-----:R-:W-:-:S05]  /*4b10*/  FMUL R4, R4, R5 ;  /* 0x0000000504047220 */ /* 0x001fca0000400000 */
[C---:B------:R-:W-:Y:S02]  /*4b20*/  LEA.HI R6, R4.reuse, 0xffffffed, RZ, 0x9 ;  /* 0xffffffed04067811 */ /* 0x040fe400078f48ff */
[----:B------:R-:W-:Y:S01]  /*4b30*/  LOP3.LUT R10, R4, 0x7fffff, RZ, 0xc0, !PT ;  /* 0x007fffff040a7812 */ /* 0x000fe200078ec0ff */
[----:B------:R-:W-:Y:S01]  /*4b40*/  IMAD.MOV.U32 R4, RZ, RZ, R18 ;  /* 0x000000ffff047224 */ /* 0x000fe200078e0012 */
[----:B------:R-:W-:Y:S02]  /*4b50*/  LOP3.LUT R7, R6, 0xffff, RZ, 0xc0, !PT ;  /* 0x0000ffff06077812 */ /* 0x000fe400078ec0ff */
[----:B------:R-:W-:Y:S02]  /*4b60*/  LOP3.LUT R10, R10, 0x7f000000, RZ, 0xfc, !PT ;  /* 0x7f0000000a0a7812 */ /* 0x000fe400078efcff */
[----:B------:R-:W-:-:S04]  /*4b70*/  LEA.HI R7, R7, R6, RZ, 0x11 ;  /* 0x0000000607077211 */ /* 0x000fc800078f88ff */
[----:B------:R-:W-:-:S04]  /*4b80*/  PRMT R7, R7, 0x9910, RZ ;  /* 0x0000991007077816 */ /* 0x000fc800000000ff */
[----:B------:R-:W-:-:S04]  /*4b90*/  SHF.R.S32.HI R5, RZ, 0x1, R7 ;  /* 0x00000001ff057819 */ /* 0x000fc80000011407 */
[----:B------:R-:W-:-:S05]  /*4ba0*/  PRMT R5, R5, 0x9910, RZ ;  /* 0x0000991005057816 */ /* 0x000fca00000000ff */
[----:B------:R-:W-:-:S04]  /*4bb0*/  IMAD.MOV.U32 R11, RZ, RZ, R5 ;  /* 0x000000ffff0b7224 */ /* 0x000fc800078e0005 */
[----:B------:R-:W-:Y:S01]  /*4bc0*/  IMAD.IADD R12, R6, 0x1, -R11 ;  /* 0x00000001060c7824 */ /* 0x000fe200078e0a0b */
[----:B------:R-:W-:-:S04]  /*4bd0*/  LEA R11, R11, 0x3f800000, 0x17 ;  /* 0x3f8000000b0b7811 */ /* 0x000fc800078eb8ff */
[----:B------:R-:W-:Y:S01]  /*4be0*/  LEA R12, R12, 0x3f800000, 0x17 ;  /* 0x3f8000000c0c7811 */ /* 0x000fe200078eb8ff */
[----:B------:R-:W-:Y:S06]  /*4bf0*/  @!P0 BRA `(.L_x_64) ;  /* 0x0000000000c88947 */ /* 0x000fec0003800000 */
[----:B------:R-:W-:-:S13]  /*4c00*/  FSETP.NEU.AND P0, PT, |R9|, +INF , PT ;  /* 0x7f8000000900780b */ /* 0x000fda0003f0d200 */
[----:B------:R-:W-:Y:S01]  /*4c10*/  @!P0 FMUL R4, RZ, R9 ;  /* 0x00000009ff048220 */ /* 0x000fe20000400000 */
[----:B------:R-:W-:Y:S01]  /*4c20*/  @!P0 MOV R8, RZ ;  /* 0x000000ff00088202 */ /* 0x000fe20000000f00 */
[----:B------:R-:W-:Y:S06]  /*4c30*/  @!P0 BRA `(.L_x_64) ;  /* 0x0000000000b88947 */ /* 0x000fec0003800000 */
[----:B------:R-:W-:Y:S01]  /*4c40*/  IMAD.SHL.U32 R4, R9, 0x100, RZ ;  /* 0x0000010009047824 */ /* 0x000fe200078e00ff */
[----:B------:R-:W-:Y:S01]  /*4c50*/  CS2R R6, SRZ ;  /* 0x0000000000067805 */ /* 0x000fe2000001ff00 */
[----:B------:R-:W-:-:S03]  /*4c60*/  UMOV UR7, URZ ;  /* 0x000000ff00077c82 */ /* 0x000fc60008000000 */
[----:B------:R-:W-:-:S07]  /*4c70*/  LOP3.LUT R17, R4, 0x80000000, RZ, 0xfc, !PT ;  /* 0x8000000004117812 */ /* 0x000fce00078efcff */
.L_x_65:
        /* <DEDUP_REMOVED lines=11> */
[----:B0-----:R-:W-:Y:S01]  /*4d30*/  SHF.R.U32.HI R8, RZ, 0x17, R9 ;  /* 0x00000017ff087819 */ /* 0x001fe20000011609 */
        /* <DEDUP_REMOVED lines=9> */
[----:B------:R-:W-:Y:S01]  /*4dd0*/  @P0 LOP3.LUT R8, R8, 0x1f, RZ, 0xc0, !PT ;  /* 0x0000001f08080812 */ /* 0x000fe200078ec0ff */
[----:B------:R-:W-:Y:S01]  /*4de0*/  UMOV UR10, 0x54442d19 ;  /* 0x54442d19000a7882 */ /* 0x000fe20000000000 */
[----:B------:R-:W-:Y:S01]  /*4df0*/  UMOV UR11, 0x3bf921fb ;  /* 0x3bf921fb000b7882 */ /* 0x000fe20000000000 */
[----:B------:R-:W-:-:S02]  /*4e00*/  ISETP.GE.AND P1, PT, R9, RZ, PT ;  /* 0x000000ff0900720c */ /* 0x000fc40003f26270 */
[-C--:B--2---:R-:W-:Y:S02]  /*4e10*/  @P0 SHF.L.W.U32.HI R7, R4, R8.reuse, R7 ;  /* 0x0000000804070219 */ /* 0x084fe40000010e07 */
[----:B---3--:R-:W-:-:S04]  /*4e20*/  @P0 SHF.L.W.U32.HI R4, R5, R8, R4 ;  /* 0x0000000805040219 */ /* 0x008fc80000010e04 */
[C-C-:B------:R-:W-:Y:S01]  /*4e30*/  SHF.L.W.U32.HI R8, R4.reuse, 0x2, R7.reuse ;  /* 0x0000000204087819 */ /* 0x140fe20000010e07 */
[----:B------:R-:W-:Y:S01]  /*4e40*/  IMAD.SHL.U32 R4, R4, 0x4, RZ ;  /* 0x0000000404047824 */ /* 0x000fe200078e00ff */
[----:B------:R-:W-:Y:S02]  /*4e50*/  SHF.R.U32.HI R7, RZ, 0x1e, R7 ;  /* 0x0000001eff077819 */ /* 0x000fe40000011607 */
[----:B------:R-:W-:Y:S02]  /*4e60*/  SHF.R.S32.HI R5, RZ, 0x1f, R8 ;  /* 0x0000001fff057819 */ /* 0x000fe40000011408 */
[----:B0-----:R-:W-:Y:S02]  /*4e70*/  LOP3.LUT R6, R8, R9, RZ, 0x3c, !PT ;  /* 0x0000000908067212 */ /* 0x001fe400078e3cff */
[C---:B------:R-:W-:Y:S02]  /*4e80*/  LOP3.LUT R4, R5.reuse, R4, RZ, 0x3c, !PT ;  /* 0x0000000405047212 */ /* 0x040fe400078e3cff */
[----:B------:R-:W-:-:S02]  /*4e90*/  LOP3.LUT R5, R5, R8, RZ, 0x3c, !PT ;  /* 0x0000000805057212 */ /* 0x000fc400078e3cff */
[----:B------:R-:W-:Y:S02]  /*4ea0*/  LEA.HI R8, R8, R7, RZ, 0x1 ;  /* 0x0000000708087211 */ /* 0x000fe400078f08ff */
[----:B------:R-:W-:Y:S02]  /*4eb0*/  ISETP.GE.AND P0, PT, R6, RZ, PT ;  /* 0x000000ff0600720c */ /* 0x000fe40003f06270 */
[----:B------:R-:W0:Y:S01]  /*4ec0*/  I2F.F64.S64 R4, R4 ;  /* 0x0000000400047312 */ /* 0x000e220000301c00 */
[----:B------:R-:W-:-:S05]  /*4ed0*/  IADD3 R6, PT, PT, -R8, RZ, RZ ;  /* 0x000000ff08067210 */ /* 0x000fca0007ffe1ff */
[----:B------:R-:W-:Y:S01]  /*4ee0*/  @!P1 IMAD.MOV.U32 R8, RZ, RZ, R6 ;  /* 0x000000ffff089224 */ /* 0x000fe200078e0006 */
[----:B0-----:R-:W-:-:S10]  /*4ef0*/  DMUL R14, R4, UR10 ;  /* 0x0000000a040e7c28 */ /* 0x001fd40008000000 */
[----:B------:R-:W0:Y:S02]  /*4f00*/  F2F.F32.F64 R14, R14 ;  /* 0x0000000e000e7310 */ /* 0x000e240000301000 */
[----:B0-----:R-:W-:-:S07]  /*4f10*/  FSEL R4, -R14, R14, !P0 ;  /* 0x0000000e0e047208 */ /* 0x001fce0004000100 */
.L_x_64:
[----:B------:R-:W-:Y:S05]  /*4f20*/  BSYNC.RECONVERGENT B1 ;  /* 0x0000000000017941 */ /* 0x000fea0003800200 */
.L_x_63:
[----:B------:R-:W-:Y:S02]  /*4f30*/  IMAD.MOV.U32 R13, RZ, RZ, 0x37cbac00 ;  /* 0x37cbac00ff0d7424 */ /* 0x000fe400078e00ff */
[----:B------:R-:W-:Y:S01]  /*4f40*/  FMUL R5, R4, R4 ;  /* 0x0000000404057220 */ /* 0x000fe20000400000 */
[C---:B------:R-:W-:Y:S01]  /*4f50*/  LOP3.LUT R7, R8.reuse, 0x1, RZ, 0xc0, !PT ;  /* 0x0000000108077812 */ /* 0x040fe200078ec0ff */
[----:B------:R-:W-:Y:S01]  /*4f60*/  IMAD.MOV.U32 R17, RZ, RZ, 0x3e2aaaa8 ;  /* 0x3e2aaaa8ff117424 */ /* 0x000fe200078e00ff */
[----:B------:R-:W-:Y:S01]  /*4f70*/  MOV R16, 0x3c0885e4 ;  /* 0x3c0885e400107802 */ /* 0x000fe20000000f00 */
        /* <DEDUP_REMOVED lines=8> */
[----:B------:R-:W-:Y:S01]  /*5000*/  FFMA R6, R5, R6, R8 ;  /* 0x0000000605067223 */ /* 0x000fe20000000008 */
        /* <DEDUP_REMOVED lines=17> */
.L_x_68:
        /* <DEDUP_REMOVED lines=31> */
[----:B------:R-:W-:Y:S02]  /*5310*/  LEA.HI R20, R8, R7, RZ, 0x1 ;  /* 0x0000000708147211 */ /* 0x000fe400078f08ff */
[C---:B------:R-:W-:Y:S02]  /*5320*/  LOP3.LUT R4, R5.reuse, R4, RZ, 0x3c, !PT ;  /* 0x0000000405047212 */ /* 0x040fe400078e3cff */
[----:B------:R-:W-:-:S02]  /*5330*/  LOP3.LUT R5, R5, R8, RZ, 0x3c, !PT ;  /* 0x0000000805057212 */ /* 0x000fc400078e3cff */
[----:B------:R-:W-:Y:S02]  /*5340*/  LOP3.LUT R9, R8, R9, RZ, 0x3c, !PT ;  /* 0x0000000908097212 */ /* 0x000fe400078e3cff */
[----:B0-----:R-:W-:Y:S02]  /*5350*/  IADD3 R6, PT, PT, -R20, RZ, RZ ;  /* 0x000000ff14067210 */ /* 0x001fe40007ffe1ff */
[----:B------:R-:W0:Y:S01]  /*5360*/  I2F.F64.S64 R4, R4 ;  /* 0x0000000400047312 */ /* 0x000e220000301c00 */
[----:B------:R-:W-:Y:S02]  /*5370*/  ISETP.GE.AND P0, PT, R9, RZ, PT ;  /* 0x000000ff0900720c */ /* 0x000fe40003f06270 */
[----:B------:R-:W-:Y:S01]  /*5380*/  @!P1 IMAD.MOV.U32 R20, RZ, RZ, R6 ;  /* 0x000000ffff149224 */ /* 0x000fe200078e0006 */
[----:B0-----:R-:W-:-:S10]  /*5390*/  DMUL R14, R4, UR10 ;  /* 0x0000000a040e7c28 */ /* 0x001fd40008000000 */
[----:B------:R-:W0:Y:S02]  /*53a0*/  F2F.F32.F64 R14, R14 ;  /* 0x0000000e000e7310 */ /* 0x000e240000301000 */
[----:B0-----:R-:W-:-:S07]  /*53b0*/  FSEL R18, -R14, R14, !P0 ;  /* 0x0000000e0e127208 */ /* 0x001fce0004000100 */
.L_x_67:
[----:B------:R-:W-:Y:S05]  /*53c0*/  BSYNC.RECONVERGENT B1 ;  /* 0x0000000000017941 */ /* 0x000fea0003800200 */
.L_x_66:
[----:B------:R-:W-:Y:S01]  /*53d0*/  FMUL R5, R18, R18 ;  /* 0x0000001212057220 */ /* 0x000fe20000400000 */
[----:B------:R-:W-:Y:S01]  /*53e0*/  LOP3.LUT R4, R20, 0x1, RZ, 0xc0, !PT ;  /* 0x0000000114047812 */ /* 0x000fe200078ec0ff */
[----:B------:R-:W-:Y:S01]  /*53f0*/  FMUL R19, R12, R19 ;  /* 0x000000130c137220 */ /* 0x000fe20000400000 */
        /* <DEDUP_REMOVED lines=11> */
[----:B------:R-:W-:-:S04]  /*54b0*/  @P1 FADD R7, RZ, -R7 ;  /* 0x80000007ff071221 */ /* 0x000fc80000000000 */
[----:B------:R-:W-:-:S04]  /*54c0*/  FMUL R10, R10, R7 ;  /* 0x000000070a0a7220 */ /* 0x000fc80000400000 */
[----:B------:R-:W-:-:S04]  /*54d0*/  FMUL R9, R11, R10 ;  /* 0x0000000a0b097220 */ /* 0x000fc80000400000 */
[----:B------:R-:W-:Y:S01]  /*54e0*/  FMUL R9, R12, R9 ;  /* 0x000000090c097220 */ /* 0x000fe20000400000 */
[----:B------:R-:W-:Y:S06]  /*54f0*/  BRA `(.L_x_53) ;  /* 0x0000000800907947 */ /* 0x000fec0003800000 */
.L_x_62:
        /* <DEDUP_REMOVED lines=15> */
[----:B------:R-:W1:Y:S01]  /*55f0*/  LDC.64 R4, c[0x4][0xe0] ;  /* 0x01003800ff047b82 */ /* 0x000e620000000a00 */
[----:B------:R-:W-:Y:S02]  /*5600*/  IMAD.SHL.U32 R6, R9, 0x100, RZ ;  /* 0x0000010009067824 */ /* 0x000fe400078e00ff */
[----:B------:R-:W-:Y:S02]  /*5610*/  HFMA2 R8, -RZ, RZ, 0, 0 ;  /* 0x00000000ff087431 */ /* 0x000fe400000001ff */
[----:B------:R-:W-:Y:S01]  /*5620*/  IMAD.MOV.U32 R15, RZ, RZ, RZ ;  /* 0x000000ffff0f7224 */ /* 0x000fe200078e00ff */
[----:B------:R-:W-:Y:S01]  /*5630*/  UMOV UR7, URZ ;  /* 0x000000ff00077c82 */ /* 0x000fe20008000000 */
[----:B------:R-:W-:-:S07]  /*5640*/  LOP3.LUT R19, R6, 0x80000000, RZ, 0xfc, !PT ;  /* 0x8000000006137812 */ /* 0x000fce00078efcff */
.L_x_71:
[----:B-1----:R-:W-:-:S05]  /*5650*/  IMAD.WIDE.U32 R10, R15, 0x4, R4 ;  /* 0x000000040f0a7825 */ /* 0x002fca00078e0004 */
[----:B--2---:R-:W2:Y:S01]  /*5660*/  LDG.E.CONSTANT R6, desc[UR14][R10.64] ;  /* 0x0000000e0a067981 */ /* 0x004ea2000c1e9900 */
        /* <DEDUP_REMOVED lines=33> */
[----:B------:R-:W-:-:S02]  /*5880*/  ISETP.GE.AND P0, PT, R4, RZ, PT ;  /* 0x000000ff0400720c */ /* 0x000fc40003f06270 */
[----:B------:R-:W-:-:S05]  /*5890*/  IADD3 R4, PT, PT, -R6, RZ, RZ ;  /* 0x000000ff06047210 */ /* 0x000fca0007ffe1ff */
[----:B------:R-:W-:Y:S01]  /*58a0*/  @!P1 IMAD.MOV.U32 R6, RZ, RZ, R4 ;  /* 0x000000ffff069224 */ /* 0x000fe200078e0004 */
[----:B--2---:R-:W-:-:S10]  /*58b0*/  DMUL R16, R10, UR10 ;  /* 0x0000000a0a107c28 */ /* 0x004fd40008000000 */
[----:B------:R-:W2:Y:S02]  /*58c0*/  F2F.F32.F64 R16, R16 ;  /* 0x0000001000107310 */ /* 0x000ea40000301000 */
[----:B-12---:R-:W-:-:S07]  /*58d0*/  FSEL R4, -R16, R16, !P0 ;  /* 0x0000001010047208 */ /* 0x006fce0004000100 */
.L_x_70:
[----:B------:R-:W-:Y:S05]  /*58e0*/  BSYNC.RECONVERGENT B1 ;  /* 0x0000000000017941 */ /* 0x000fea0003800200 */
.L_x_69:
[----:B------:R-:W-:Y:S02]  /*58f0*/  IMAD.MOV.U32 R15, RZ, RZ, 0x37cbac00 ;  /* 0x37cbac00ff0f7424 */ /* 0x000fe400078e00ff */
[----:B------:R-:W-:Y:S01]  /*5900*/  FMUL R5, R4, R4 ;  /* 0x0000000404057220 */ /* 0x000fe20000400000 */
[----:B------:R-:W-:Y:S01]  /*5910*/  LOP3.LUT R8, R6, 0x1, RZ, 0xc0, !PT ;  /* 0x0000000106087812 */ /* 0x000fe200078ec0ff */
[----:B------:R-:W-:Y:S01]  /*5920*/  IMAD.MOV.U32 R10, RZ, RZ, 0x3e2aaaa8 ;  /* 0x3e2aaaa8ff0a7424 */ /* 0x000fe200078e00ff */
[----:B------:R-:W-:Y:S01]  /*5930*/  BSSY.RECONVERGENT B1, `(.L_x_72) ;  /* 0x0000044000017945 */ /* 0x000fe20003800200 */
[----:B------:R-:W-:Y:S01]  /*5940*/  FFMA R7, R5, R15, -0.0013887860113754868507 ;  /* 0xbab607ed05077423 */ /* 0x000fe2000000000f */
[----:B------:R-:W-:Y:S01]  /*5950*/  ISETP.NE.U32.AND P0, PT, R8, 0x1, PT ;  /* 0x000000010800780c */ /* 0x000fe20003f05070 */
[----:B------:R-:W-:Y:S01]  /*5960*/  VIADD R11, R6, 0x1 ;  /* 0x00000001060b7836 */ /* 0x000fe20000000000 */
[----:B------:R-:W-:Y:S02]  /*5970*/  MOV R8, 0x3c0885e4 ;  /* 0x3c0885e400087802 */ /* 0x000fe40000000f00 */
[----:B------:R-:W-:-:S02]  /*5980*/  FSEL R6, R7, -0.00019574658654164522886, P0 ;  /* 0xb94d415307067808 */ /* 0x000fc40000000000 */
[----:B------:R-:W-:Y:S02]  /*5990*/  FSEL R8, R8, 0.041666727513074874878, !P0 ;  /* 0x3d2aaabb08087808 */ /* 0x000fe40004000000 */
[----:B------:R-:W-:Y:S02]  /*59a0*/  FSEL R4, R4, 1, !P0 ;  /* 0x3f80000004047808 */ /* 0x000fe40004000000 */
[----:B------:R-:W-:Y:S01]  /*59b0*/  FSEL R7, -R10, -0.4999999701976776123, !P0 ;  /* 0xbeffffff0a077808 */ /* 0x000fe20004000100 */
[----:B------:R-:W-:Y:S01]  /*59c0*/  FFMA R6, R5, R6, R8 ;  /* 0x0000000605067223 */ /* 0x000fe20000000008 */
[----:B------:R-:W-:Y:S01]  /*59d0*/  FSETP.GE.AND P0, PT, |R9|, 105615, PT ;  /* 0x47ce47800900780b */ /* 0x000fe20003f06200 */
[----:B------:R-:W-:Y:S01]  /*59e0*/  FFMA R19, R5, R4, RZ ;  /* 0x0000000405137223 */ /* 0x000fe200000000ff */
[----:B------:R-:W-:Y:S01]  /*59f0*/  LOP3.LUT P1, RZ, R11, 0x2, RZ, 0xc0, !PT ;  /* 0x000000020bff7812 */ /* 0x000fe2000782c0ff */
[----:B------:R-:W-:-:S04]  /*5a00*/  FFMA R6, R5, R6, R7 ;  /* 0x0000000605067223 */ /* 0x000fc80000000007 */
[----:B------:R-:W-:-:S08]  /*5a10*/  FFMA R19, R19, R6, R4 ;  /* 0x0000000613137223 */ /* 0x000fd00000000004 */
[----:B------:R-:W-:Y:S01]  /*5a20*/  @P1 FADD R19, RZ, -R19 ;  /* 0x80000013ff131221 */ /* 0x000fe20000000000 */
        /* <DEDUP_REMOVED lines=11> */
.L_x_74:
        /* <DEDUP_REMOVED lines=16> */
[----:B------:R-:W-:-:S05]  /*5be0*/  IMAD R13, R4, -0x4, R1 ;  /* 0xfffffffc040d7824 */ /* 0x000fca00078e0201 */
[----:B------:R-:W3:Y:S04]  /*5bf0*/  LDL R4, [R13+0x18] ;  /* 0x000018000d047983 */ /* 0x000ee80000100800 */
[----:B------:R-:W3:Y:S04]  /*5c00*/  LDL R5, [R13+0x14] ;  /* 0x000014000d057983 */ /* 0x000ee80000100800 */
[----:B------:R-:W4:Y:S01]  /*5c10*/  @P0 LDL R6, [R13+0x10] ;  /* 0x000010000d060983 */ /* 0x000f220000100800 */
[----:B------:R-:W-:Y:S01]  /*5c20*/  LOP3.LUT R7, R7, 0x1f, RZ, 0xc0, !PT ;  /* 0x0000001f07077812 */ /* 0x000fe200078ec0ff */
[----:B------:R-:W-:Y:S01]  /*5c30*/  UMOV UR10, 0x54442d19 ;  /* 0x54442d19000a7882 */ /* 0x000fe20000000000 */
[----:B------:R-:W-:Y:S01]  /*5c40*/  UMOV UR11, 0x3bf921fb ;  /* 0x3bf921fb000b7882 */ /* 0x000fe20000000000 */
[----:B------:R-:W-:-:S02]  /*5c50*/  ISETP.GE.AND P1, PT, R9, RZ, PT ;  /* 0x000000ff0900720c */ /* 0x000fc40003f26270 */
[-C--:B---3--:R-:W-:Y:S02]  /*5c60*/  @P0 SHF.L.W.U32.HI R4, R5, R7.reuse, R4 ;  /* 0x0000000705040219 */ /* 0x088fe40000010e04 */
[----:B----4-:R-:W-:Y:S02]  /*5c70*/  @P0 SHF.L.W.U32.HI R5, R6, R7, R5 ;  /* 0x0000000706050219 */ /* 0x010fe40000010e05 */
[--C-:B------:R-:W-:Y:S02]  /*5c80*/  SHF.R.U32.HI R13, RZ, 0x1e, R4.reuse ;  /* 0x0000001eff0d7819 */ /* 0x100fe40000011604 */
[C---:B------:R-:W-:Y:S01]  /*5c90*/  SHF.L.W.U32.HI R6, R5.reuse, 0x2, R4 ;  /* 0x0000000205067819 */ /* 0x040fe20000010e04 */
[----:B------:R-:W-:-:S03]  /*5ca0*/  IMAD.SHL.U32 R5, R5, 0x4, RZ ;  /* 0x0000000405057824 */ /* 0x000fc600078e00ff */
[----:B------:R-:W-:Y:S02]  /*5cb0*/  SHF.R.S32.HI R7, RZ, 0x1f, R6 ;  /* 0x0000001fff077819 */ /* 0x000fe40000011406 */
[C---:B------:R-:W-:Y:S02]  /*5cc0*/  LEA.HI R13, R6.reuse, R13, RZ, 0x1 ;  /* 0x0000000d060d7211 */ /* 0x040fe400078f08ff */
[C---:B------:R-:W-:Y:S02]  /*5cd0*/  LOP3.LUT R10, R7.reuse, R5, RZ, 0x3c, !PT ;  /* 0x00000005070a7212 */ /* 0x040fe400078e3cff */
[----:B------:R-:W-:Y:S01]  /*5ce0*/  LOP3.LUT R11, R7, R6, RZ, 0x3c, !PT ;  /* 0x00000006070b7212 */ /* 0x000fe200078e3cff */
[----:B------:R-:W-:Y:S01]  /*5cf0*/  IMAD.MOV R4, RZ, RZ, -R13 ;  /* 0x000000ffff047224 */ /* 0x000fe200078e0a0d */
[----:B------:R-:W-:-:S04]  /*5d00*/  LOP3.LUT R9, R6, R9, RZ, 0x3c, !PT ;  /* 0x0000000906097212 */ /* 0x000fc800078e3cff */
[----:B------:R-:W2:Y:S01]  /*5d10*/  I2F.F64.S64 R10, R10 ;  /* 0x0000000a000a7312 */ /* 0x000ea20000301c00 */
[----:B------:R-:W-:Y:S02]  /*5d20*/  ISETP.GE.AND P0, PT, R9, RZ, PT ;  /* 0x000000ff0900720c */ /* 0x000fe40003f06270 */
[----:B------:R-:W-:Y:S01]  /*5d30*/  @!P1 MOV R13, R4 ;  /* 0x00000004000d9202 */ /* 0x000fe20000000f00 */
[----:B--2---:R-:W-:-:S10]  /*5d40*/  DMUL R16, R10, UR10 ;  /* 0x0000000a0a107c28 */ /* 0x004fd40008000000 */
[----:B------:R-:W2:Y:S02]  /*5d50*/  F2F.F32.F64 R16, R16 ;  /* 0x0000001000107310 */ /* 0x000ea40000301000 */
[----:B-12---:R-:W-:-:S07]  /*5d60*/  FSEL R14, -R16, R16, !P0 ;  /* 0x00000010100e7208 */ /* 0x006fce0004000100 */
.L_x_73:
[----:B------:R-:W-:Y:S05]  /*5d70*/  BSYNC.RECONVERGENT B1 ;  /* 0x0000000000017941 */ /* 0x000fea0003800200 */
.L_x_72:
[----:B------:R-:W-:Y:S02]  /*5d80*/  IMAD.MOV.U32 R5, RZ, RZ, 0x3bbb989d ;  /* 0x3bbb989dff057424 */ /* 0x000fe400078e00ff */
[----:B------:R-:W-:Y:S02]  /*5d90*/  HFMA2 R6, -RZ, RZ, 1.291015625, -0.052581787109375 ;  /* 0x3d2aaabbff067431 */ /* 0x000fe400000001ff */
[----:B------:R-:W-:Y:S02]  /*5da0*/  IMAD.MOV.U32 R4, RZ, RZ, 0x437c0000 ;  /* 0x437c0000ff047424 */ /* 0x000fe400078e00ff */
[----:B------:R-:W-:-:S04]  /*5db0*/  FFMA.SAT R5, R12, R5, 0.5 ;  /* 0x3f0000000c057423 */ /* 0x000fc80000002005 */
[----:B------:R-:W-:Y:S01]  /*5dc0*/  FFMA.RM R8, R5, R4, 12582913 ;  /* 0x4b40000105087423 */ /* 0x000fe20000004004 */
[----:B------:R-:W-:Y:S01]  /*5dd0*/  FMUL R5, R14, R14 ;  /* 0x0000000e0e057220 */ /* 0x000fe20000400000 */
[----:B------:R-:W-:Y:S02]  /*5de0*/  LOP3.LUT R4, R13, 0x1, RZ, 0xc0, !PT ;  /* 0x000000010d047812 */ /* 0x000fe400078ec0ff */
[----:B------:R-:W-:Y:S01]  /*5df0*/  FADD R7, R8, -12583039 ;  /* 0xcb40007f08077421 */ /* 0x000fe20000000000 */
[----:B------:R-:W-:Y:S01]  /*5e00*/  FFMA R15, R5, R15, -0.0013887860113754868507 ;  /* 0xbab607ed050f7423 */ /* 0x000fe2000000000f */
[----:B------:R-:W-:Y:S02]  /*5e10*/  ISETP.NE.U32.AND P0, PT, R4, 0x1, PT ;  /* 0x000000010400780c */ /* 0x000fe40003f05070 */
[----:B------:R-:W-:Y:S02]  /*5e20*/  FFMA R7, R12, 1.4426950216293334961, -R7 ;  /* 0x3fb8aa3b0c077823 */ /* 0x000fe40000000807 */
[----:B------:R-:W-:-:S02]  /*5e30*/  FSEL R4, R15, -0.00019574658654164522886, !P0 ;  /* 0xb94d41530f047808 */ /* 0x000fc40004000000 */
[----:B------:R-:W-:Y:S01]  /*5e40*/  FFMA R12, R12, 1.925963033500011079e-08, R7 ;  /* 0x32a570600c0c7823 */ /* 0x000fe20000000007 */
[----:B------:R-:W-:Y:S01]  /*5e50*/  IMAD.MOV.U32 R7, RZ, RZ, 0x3effffff ;  /* 0x3effffffff077424 */ /* 0x000fe200078e00ff */
[----:B------:R-:W-:-:S04]  /*5e60*/  FSEL R6, R6, 0.0083327032625675201416, !P0 ;  /* 0x3c0885e406067808 */ /* 0x000fc80004000000 */
[----:B------:R-:W1:Y:S01]  /*5e70*/  MUFU.EX2 R12, R12 ;  /* 0x0000000c000c7308 */ /* 0x000e620000000800 */
[----:B------:R-:W-:Y:S01]  /*5e80*/  FSEL R7, -R7, -0.16666662693023681641, !P0 ;  /* 0xbe2aaaa807077808 */ /* 0x000fe20004000100 */
[----:B------:R-:W-:Y:S01]  /*5e90*/  FFMA R6, R5, R4, R6 ;  /* 0x0000000405067223 */ /* 0x000fe20000000006 */
[----:B------:R-:W-:Y:S02]  /*5ea0*/  FSEL R4, R14, 1, P0 ;  /* 0x3f8000000e047808 */ /* 0x000fe40000000000 */
[----:B------:R-:W-:Y:S01]  /*5eb0*/  LOP3.LUT P0, RZ, R13, 0x2, RZ, 0xc0, !PT ;  /* 0x000000020dff7812 */ /* 0x000fe2000780c0ff */
[C---:B------:R-:W-:Y:S02]  /*5ec0*/  FFMA R6, R5.reuse, R6, R7 ;  /* 0x0000000605067223 */ /* 0x040fe40000000007 */
[----:B------:R-:W-:-:S04]  /*5ed0*/  FFMA R5, R5, R4, RZ ;  /* 0x0000000405057223 */ /* 0x000fc800000000ff */
[----:B------:R-:W-:Y:S01]  /*5ee0*/  FFMA R4, R5, R6, R4 ;  /* 0x0000000605047223 */ /* 0x000fe20000000004 */
[----:B------:R-:W-:-:S04]  /*5ef0*/  IMAD.SHL.U32 R5, R8, 0x800000, RZ ;  /* 0x0080000008057824 */ /* 0x000fc800078e00ff */
[----:B-1----:R-:W-:Y:S01]  /*5f00*/  FMUL R5, R5, R12 ;  /* 0x0000000c05057220 */ /* 0x002fe20000400000 */
[----:B------:R-:W-:-:S03]  /*5f10*/  @P0 FADD R4, RZ, -R4 ;  /* 0x80000004ff040221 */ /* 0x000fc60000000000 */
[C---:B------:R-:W-:Y:S01]  /*5f20*/  FMUL R19, R5.reuse, R19 ;  /* 0x0000001305137220 */ /* 0x040fe20000400000 */
[----:B------:R-:W-:-:S07]  /*5f30*/  FMUL R9, R5, R4 ;  /* 0x0000000405097220 */ /* 0x000fce0000400000 */
.L_x_53:
[----:B------:R-:W-:Y:S05]  /*5f40*/  BSYNC.RECONVERGENT B0 ;  /* 0x0000000000007941 */ /* 0x000fea0003800200 */
.L_x_51:
[----:B------:R-:W1:Y:S01]  /*5f50*/  LDCU.128 UR16, c[0x0][0x380] ;  /* 0x00007000ff1077ac */ /* 0x000e620008000c00 */
[----:B------:R-:W-:-:S04]  /*5f60*/  UIMAD UR10, UR4, 0x14, UR5 ;  /* 0x00000014040a78a4 */ /* 0x000fc8000f8e0205 */
[----:B------:R-:W-:-:S04]  /*5f70*/  UIMAD UR10, UR10, 0xbb8, UR6 ;  /* 0x00000bb80a0a78a4 */ /* 0x000fc8000f8e0206 */
[----:B-1----:R-:W-:Y:S02]  /*5f80*/  UIMAD.WIDE.U32 UR12, UR10, 0x4, UR18 ;  /* 0x000000040a0c78a5 */ /* 0x002fe4000f8e0012 */
[----:B------:R-:W-:-:S04]  /*5f90*/  UIMAD.WIDE.U32 UR10, UR10, 0x4, UR16 ;  /* 0x000000040a0a78a5 */ /* 0x000fc8000f8e0010 */
[----:B------:R-:W-:Y:S01]  /*5fa0*/  IMAD.U32 R7, RZ, RZ, UR13 ;  /* 0x0000000dff077e24 */ /* 0x000fe2000f8e00ff */
[----:B------:R-:W-:Y:S01]  /*5fb0*/  MOV R6, UR12 ;  /* 0x0000000c00067c02 */ /* 0x000fe20008000f00 */
[----:B------:R-:W-:Y:S01]  /*5fc0*/  IMAD.U32 R5, RZ, RZ, UR11 ;  /* 0x0000000bff057e24 */ /* 0x000fe2000f8e00ff */
[----:B------:R-:W-:-:S03]  /*5fd0*/  MOV R4, UR10 ;  /* 0x0000000a00047c02 */ /* 0x000fc60008000f00 */
[----:B------:R-:W2:Y:S04]  /*5fe0*/  LDG.E R7, desc[UR14][R6.64] ;  /* 0x0000000e06077981 */ /* 0x000ea8000c1e1900 */
[----:B------:R-:W3:Y:S01]  /*5ff0*/  LDG.E R4, desc[UR14][R4.64] ;  /* 0x0000000e04047981 */ /* 0x000ee2000c1e1900 */
[C---:B------:R-:W-:Y:S01]  /*6000*/  FMUL R8, R9.reuse, R0 ;  /* 0x0000000009087220 */ /* 0x040fe20000400000 */
[----:B------:R-:W-:Y:S01]  /*6010*/  ULEA UR7, UR6, UR23, 0x3 ;  /* 0x0000001706077291 */ /* 0x000fe2000f8e18ff */
[-C--:B------:R-:W-:Y:S01]  /*6020*/  FMUL R9, R9, R2.reuse ;  /* 0x0000000209097220 */ /* 0x080fe20000400000 */
[----:B------:R-:W-:Y:S01]  /*6030*/  UIADD3 UR6, UPT, UPT, UR6, 0x1, URZ ;  /* 0x0000000106067890 */ /* 0x000fe2000fffe0ff */
[C---:B------:R-:W-:Y:S02]  /*6040*/  FFMA R8, R19.reuse, R2, -R8 ;  /* 0x0000000213087223 */ /* 0x040fe40000000808 */
[----:B------:R-:W-:Y:S01]  /*6050*/  FFMA R9, R19, R0, R9 ;  /* 0x0000000013097223 */ /* 0x000fe20000000009 */
[----:B------:R-:W-:-:S04]  /*6060*/  UISETP.NE.AND UP0, UPT, UR6, 0x1f4, UPT ;  /* 0x000001f40600788c */ /* 0x000fc8000bf05270 */
[----:B------:R4:W-:Y:S01]  /*6070*/  STL.64 [UR7], R8 ;  /* 0x00000008ff007987 */ /* 0x0009e20008100a07 */
[-C--:B--2---:R-:W-:Y:S01]  /*6080*/  FMUL R11, R9, R7.reuse ;  /* 0x00000007090b7220 */ /* 0x084fe20000400000 */
[----:B---3--:R-:W-:-:S04]  /*6090*/  FFMA R10, RZ, R7, R4 ;  /* 0x00000007ff0a7223 */ /* 0x008fc80000000004 */
[-C--:B------:R-:W-:Y:S01]  /*60a0*/  FMUL R12, R9, R10.reuse ;  /* 0x0000000a090c7220 */ /* 0x080fe20000400000 */
[----:B------:R-:W-:-:S03]  /*60b0*/  FFMA R11, R8, R10, -R11 ;  /* 0x0000000a080b7223 */ /* 0x000fc6000000080b */
[----:B------:R-:W-:Y:S01]  /*60c0*/  FFMA R12, R8, R7, R12 ;  /* 0x00000007080c7223 */ /* 0x000fe2000000000c */
[----:B------:R-:W-:-:S03]  /*60d0*/  FADD R28, R11, R28 ;  /* 0x0000001c0b1c7221 */ /* 0x000fc60000000000 */
[----:B------:R-:W-:Y:S01]  /*60e0*/  FADD R29, R12, R29 ;  /* 0x0000001d0c1d7221 */ /* 0x000fe20000000000 */
[----:B----4-:R-:W-:Y:S06]  /*60f0*/  BRA.U UP0, `(.L_x_75) ;  /* 0xffffffd900087547 */ /* 0x010fec000b83ffff */
[----:B------:R-:W-:-:S05]  /*6100*/  UMOV UR12, 0x1f4 ;  /* 0x000001f4000c7882 */ /* 0x000fca0000000000 */
.L_x_76:
[----:B------:R-:W-:Y:S02]  /*6110*/  UIADD3 UR6, UPT, UPT, -UR12, 0x3e6, URZ ;  /* 0x000003e60c067890 */ /* 0x000fe4000fffe1ff */
[----:B------:R-:W-:Y:S02]  /*6120*/  ULEA UR10, UR12, UR22, 0x3 ;  /* 0x000000160c0a7291 */ /* 0x000fe4000f8e18ff */
[----:B------:R-:W-:-:S07]  /*6130*/  ULEA UR6, UR6, UR23, 0x3 ;  /* 0x0000001706067291 */ /* 0x000fce000f8e18ff */
[----:B------:R-:W2:Y:S04]  /*6140*/  LDL.128 R12, [UR10] ;  /* 0x0000000aff0c7983 */ /* 0x000ea80008100c00 */
[----:B------:R-:W2:Y:S01]  /*6150*/  LDL.128 R16, [UR6] ;  /* 0x00000006ff107983 */ /* 0x000ea20008100c00 */
[----:B------:R-:W-:-:S03]  /*6160*/  UIADD3 UR7, UPT, UPT, UR12, 0x4, URZ ;  /* 0x000000040c077890 */ /* 0x000fc6000fffe0ff */
[----:B------:R-:W3:Y:S01]  /*6170*/  LDL.128 R24, [UR6+-0x10] ;  /* 0xfffff006ff187983 */ /* 0x000ee20008100c00 */
[----:B------:R-:W-:Y:S02]  /*6180*/  UIADD3 UR9, UPT, UPT, -UR7, 0x3e6, URZ ;  /* 0x000003e607097890 */ /* 0x000fe4000fffe1ff */
[----:B------:R-:W-:Y:S02]  /*6190*/  ULEA UR7, UR7, UR22, 0x3 ;  /* 0x0000001607077291 */ /* 0x000fe4000f8e18ff */
[----:B------:R-:W-:-:S07]  /*61a0*/  ULEA UR9, UR9, UR23, 0x3 ;  /* 0x0000001709097291 */ /* 0x000fce000f8e18ff */
[----:B------:R-:W4:Y:S04]  /*61b0*/  LDL.128 R4, [UR7] ;  /* 0x00000007ff047983 */ /* 0x000f280008100c00 */
[----:B------:R-:W4:Y:S01]  /*61c0*/  LDL.128 R8, [UR9] ;  /* 0x00000009ff087983 */ /* 0x000f220008100c00 */
[C---:B--2---:R-:W-:Y:S01]  /*61d0*/  FMUL R21, R19.reuse, R13 ;  /* 0x0000000d13157220 */ /* 0x044fe20000400000 */
[----:B0-----:R-:W-:-:S03]  /*61e0*/  FMUL R20, R19, R12 ;  /* 0x0000000c13147220 */ /* 0x001fc60000400000 */
[C---:B------:R-:W-:Y:S01]  /*61f0*/  FFMA R21, R18.reuse, R12, -R21 ;  /* 0x0000000c12157223 */ /* 0x040fe20000000815 */
[----:B------:R-:W-:-:S03]  /*6200*/  FFMA R18, R18, R13, R20 ;  /* 0x0000000d12127223 */ /* 0x000fc60000000014 */
[----:B------:R-:W-:Y:S02]  /*6210*/  FADD R13, R21, R28 ;  /* 0x0000001c150d7221 */ /* 0x000fe40000000000 */
[----:B------:R-:W3:Y:S01]  /*6220*/  LDL.128 R20, [UR10+0x10] ;  /* 0x0000100aff147983 */ /* 0x000ee20008100c00 */
[C---:B------:R-:W-:Y:S01]  /*6230*/  FMUL R19, R17.reuse, R15 ;  /* 0x0000000f11137220 */ /* 0x040fe20000400000 */
[-C--:B------:R-:W-:Y:S01]  /*6240*/  FMUL R17, R17, R14.reuse ;  /* 0x0000000e11117220 */ /* 0x080fe20000400000 */
[----:B------:R-:W-:Y:S02]  /*6250*/  UIADD3 UR6, UPT, UPT, UR12, 0x8, URZ ;  /* 0x000000080c067890 */ /* 0x000fe4000fffe0ff */
[C---:B------:R-:W-:Y:S02]  /*6260*/  FFMA R14, R16.reuse, R14, -R19 ;  /* 0x0000000e100e7223 */ /* 0x040fe40000000813 */
[----:B------:R-:W-:Y:S02]  /*6270*/  UIADD3 UR10, UPT, UPT, -UR6, 0x3e6, URZ ;  /* 0x000003e6060a7890 */ /* 0x000fe4000fffe1ff */
[----:B------:R-:W-:Y:S01]  /*6280*/  FADD R14, R13, R14 ;  /* 0x0000000e0d0e7221 */ /* 0x000fe20000000000 */
[C---:B----4-:R-:W-:Y:S01]  /*6290*/  FMUL R13, R11.reuse, R5 ;  /* 0x000000050b0d7220 */ /* 0x050fe20000400000 */
[-C--:B------:R-:W-:Y:S01]  /*62a0*/  FMUL R12, R11, R4.reuse ;  /* 0x000000040b0c7220 */ /* 0x080fe20000400000 */
[----:B------:R-:W-:Y:S01]  /*62b0*/  FFMA R17, R16, R15, R17 ;  /* 0x0000000f10117223 */ /* 0x000fe20000000011 */
[----:B------:R-:W-:Y:S01]  /*62c0*/  FADD R18, R18, R29 ;  /* 0x0000001d12127221 */ /* 0x000fe20000000000 */
[C---:B------:R-:W-:Y:S01]  /*62d0*/  FFMA R4, R10.reuse, R4, -R13 ;  /* 0x000000040a047223 */ /* 0x040fe2000000080d */
[----:B------:R-:W-:Y:S01]  /*62e0*/  FFMA R5, R10, R5, R12 ;  /* 0x000000050a057223 */ /* 0x000fe2000000000c */
[----:B------:R-:W-:-:S02]  /*62f0*/  ULEA UR6, UR6, UR22, 0x3 ;  /* 0x0000001606067291 */ /* 0x000fc4000f8e18ff */
[----:B------:R-:W-:Y:S01]  /*6300*/  ULEA UR10, UR10, UR23, 0x3 ;  /* 0x000000170a0a7291 */ /* 0x000fe2000f8e18ff */
[----:B------:R-:W-:-:S08]  /*6310*/  FADD R28, R18, R17 ;  /* 0x00000011121c7221 */ /* 0x000fd00000000000 */
[----:B------:R-:W2:Y:S01]  /*6320*/  LDL.128 R16, [UR10] ;  /* 0x0000000aff107983 */ /* 0x000ea20008100c00 */
[C---:B---3--:R-:W-:Y:S01]  /*6330*/  FMUL R11, R27.reuse, R21 ;  /* 0x000000151b0b7220 */ /* 0x048fe20000400000 */
[----:B------:R-:W-:Y:S01]  /*6340*/  FMUL R10, R27, R20 ;  /* 0x000000141b0a7220 */ /* 0x000fe20000400000 */
[C---:B------:R-:W-:Y:S01]  /*6350*/  FMUL R13, R25.reuse, R23 ;  /* 0x00000017190d7220 */ /* 0x040fe20000400000 */
[----:B------:R-:W-:Y:S01]  /*6360*/  FMUL R12, R25, R22 ;  /* 0x00000016190c7220 */ /* 0x000fe20000400000 */
[C---:B------:R-:W-:Y:S01]  /*6370*/  FFMA R11, R26.reuse, R20, -R11 ;  /* 0x000000141a0b7223 */ /* 0x040fe2000000080b */
[----:B------:R-:W-:Y:S01]  /*6380*/  FFMA R21, R26, R21, R10 ;  /* 0x000000151a157223 */ /* 0x000fe2000000000a */
[C---:B------:R-:W-:Y:S01]  /*6390*/  FFMA R22, R24.reuse, R22, -R13 ;  /* 0x0000001618167223 */ /* 0x040fe2000000080d */
[----:B------:R-:W-:Y:S01]  /*63a0*/  FFMA R24, R24, R23, R12 ;  /* 0x0000001718187223 */ /* 0x000fe2000000000c */
[----:B------:R-:W-:Y:S01]  /*63b0*/  FADD R11, R14, R11 ;  /* 0x0000000b0e0b7221 */ /* 0x000fe20000000000 */
[C---:B------:R-:W-:Y:S01]  /*63c0*/  FMUL R23, R9.reuse, R7 ;  /* 0x0000000709177220 */ /* 0x040fe20000400000 */
[----:B------:R-:W-:Y:S01]  /*63d0*/  FADD R21, R28, R21 ;  /* 0x000000151c157221 */ /* 0x000fe20000000000 */
[----:B------:R-:W2:Y:S01]  /*63e0*/  LDL.128 R12, [UR6] ;  /* 0x00000006ff0c7983 */ /* 0x000ea20008100c00 */
[-C--:B------:R-:W-:Y:S01]  /*63f0*/  FMUL R9, R9, R6.reuse ;  /* 0x0000000609097220 */ /* 0x080fe20000400000 */
[----:B------:R-:W-:Y:S01]  /*6400*/  FADD R11, R11, R22 ;  /* 0x000000160b0b7221 */ /* 0x000fe20000000000 */
[----:B------:R-:W-:Y:S01]  /*6410*/  FFMA R6, R8, R6, -R23 ;  /* 0x0000000608067223 */ /* 0x000fe20000000817 */
[----:B------:R-:W-:-:S02]  /*6420*/  FADD R10, R21, R24 ;  /* 0x00000018150a7221 */ /* 0x000fc40000000000 */
[----:B------:R-:W3:Y:S04]  /*6430*/  LDL.128 R20, [UR7+0x10] ;  /* 0x00001007ff147983 */ /* 0x000ee80008100c00 */
[----:B------:R-:W3:Y:S01]  /*6440*/  LDL.128 R24, [UR9+-0x10] ;  /* 0xfffff009ff187983 */ /* 0x000ee20008100c00 */
[----:B------:R-:W-:Y:S01]  /*6450*/  FADD R11, R11, R4 ;  /* 0x000000040b0b7221 */ /* 0x000fe20000000000 */
[----:B------:R-:W-:Y:S01]  /*6460*/  FADD R4, R10, R5 ;  /* 0x000000050a047221 */ /* 0x000fe20000000000 */
[----:B------:R-:W-:Y:S01]  /*6470*/  UIADD3 UR7, UPT, UPT, UR12, 0xc, URZ ;  /* 0x0000000c0c077890 */ /* 0x000fe2000fffe0ff */
[----:B------:R-:W-:-:S03]  /*6480*/  FFMA R9, R8, R7, R9 ;  /* 0x0000000708097223 */ /* 0x000fc60000000009 */
[----:B------:R-:W-:Y:S01]  /*6490*/  UIADD3 UR11, UPT, UPT, -UR7, 0x3e6, URZ ;  /* 0x000003e6070b7890 */ /* 0x000fe2000fffe1ff */
[----:B------:R-:W-:Y:S01]  /*64a0*/  FADD R4, R4, R9 ;  /* 0x0000000904047221 */ /* 0x000fe20000000000 */
[----:B------:R-:W-:Y:S01]  /*64b0*/  FADD R6, R11, R6 ;  /* 0x000000060b067221 */ /* 0x000fe20000000000 */
[----:B------:R-:W-:Y:S02]  /*64c0*/  ULEA UR9, UR7, UR22, 0x3 ;  /* 0x0000001607097291 */ /* 0x000fe4000f8e18ff */
[----:B------:R-:W-:Y:S01]  /*64d0*/  ULEA UR11, UR11, UR23, 0x3 ;  /* 0x000000170b0b7291 */ /* 0x000fe2000f8e18ff */
[C---:B--2---:R-:W-:Y:S01]  /*64e0*/  FMUL R5, R19.reuse, R13 ;  /* 0x0000000d13057220 */ /* 0x044fe20000400000 */
[----:B------:R-:W-:-:S03]  /*64f0*/  FMUL R8, R19, R12 ;  /* 0x0000000c13087220 */ /* 0x000fc60000400000 */
[C---:B------:R-:W-:Y:S01]  /*6500*/  FFMA R12, R18.reuse, R12, -R5 ;  /* 0x0000000c120c7223 */ /* 0x040fe20000000805 */
[----:B------:R-:W-:Y:S01]  /*6510*/  FFMA R41, R18, R13, R8 ;  /* 0x0000000d12297223 */ /* 0x000fe20000000008 */
[C---:B---3--:R-:W-:Y:S01]  /*6520*/  FMUL R5, R27.reuse, R21 ;  /* 0x000000151b057220 */ /* 0x048fe20000400000 */
[-C--:B------:R-:W-:Y:S01]  /*6530*/  FMUL R8, R27, R20.reuse ;  /* 0x000000141b087220 */ /* 0x080fe20000400000 */
[C---:B------:R-:W-:Y:S02]  /*6540*/  FMUL R9, R25.reuse, R23 ;  /* 0x0000001719097220 */ /* 0x040fe40000400000 */
[C---:B------:R-:W-:Y:S01]  /*6550*/  FFMA R7, R26.reuse, R20, -R5 ;  /* 0x000000141a077223 */ /* 0x040fe20000000805 */
[-C--:B------:R-:W-:Y:S01]  /*6560*/  FMUL R10, R25, R22.reuse ;  /* 0x00000016190a7220 */ /* 0x080fe20000400000 */
[----:B------:R-:W-:Y:S01]  /*6570*/  FFMA R5, R26, R21, R8 ;  /* 0x000000151a057223 */ /* 0x000fe20000000008 */
[----:B------:R-:W-:Y:S01]  /*6580*/  FFMA R9, R24, R22, -R9 ;  /* 0x0000001618097223 */ /* 0x000fe20000000809 */
[----:B------:R-:W-:Y:S01]  /*6590*/  FADD R6, R6, R7 ;  /* 0x0000000706067221 */ /* 0x000fe20000000000 */
[----:B------:R-:W-:Y:S01]  /*65a0*/  FFMA R11, R24, R23, R10 ;  /* 0x00000017180b7223 */ /* 0x000fe2000000000a */
[C---:B------:R-:W-:Y:S01]  /*65b0*/  FMUL R39, R17.reuse, R15 ;  /* 0x0000000f11277220 */ /* 0x040fe20000400000 */
[----:B------:R-:W-:Y:S01]  /*65c0*/  FADD R4, R4, R5 ;  /* 0x0000000504047221 */ /* 0x000fe20000000000 */
[----:B------:R-:W-:Y:S01]  /*65d0*/  FADD R9, R6, R9 ;  /* 0x0000000906097221 */ /* 0x000fe20000000000 */
[----:B------:R-:W2:Y:S01]  /*65e0*/  LDL.128 R20, [UR9] ;  /* 0x00000009ff147983 */ /* 0x000ea20008100c00 */
[----:B------:R-:W-:-:S03]  /*65f0*/  FMUL R17, R17, R14 ;  /* 0x0000000e11117220 */ /* 0x000fc60000400000 */
[----:B------:R-:W2:Y:S01]  /*6600*/  LDL.128 R24, [UR11] ;  /* 0x0000000bff187983 */ /* 0x000ea20008100c00 */
[----:B------:R-:W-:Y:S01]  /*6610*/  FFMA R39, R16, R14, -R39 ;  /* 0x0000000e10277223 */ /* 0x000fe20000000827 */
[----:B------:R-:W-:Y:S01]  /*6620*/  FADD R14, R4, R11 ;  /* 0x0000000b040e7221 */ /* 0x000fe20000000000 */
[----:B------:R-:W-:Y:S01]  /*6630*/  FADD R12, R9, R12 ;  /* 0x0000000c090c7221 */ /* 0x000fe20000000000 */
[----:B------:R-:W3:Y:S04]  /*6640*/  LDL.128 R4, [UR6+0x10] ;  /* 0x00001006ff047983 */ /* 0x000ee80008100c00 */
[----:B------:R-:W3:Y:S01]  /*6650*/  LDL.128 R8, [UR10+-0x10] ;  /* 0xfffff00aff087983 */ /* 0x000ee20008100c00 */
[----:B------:R-:W-:-:S04]  /*6660*/  UIADD3 UR6, UPT, UPT, UR12, 0x10, URZ ;  /* 0x000000100c067890 */ /* 0x000fc8000fffe0ff */
[----:B------:R-:W-:Y:S02]  /*6670*/  UIADD3 UR7, UPT, UPT, -UR6, 0x3e6, URZ ;  /* 0x000003e606077890 */ /* 0x000fe4000fffe1ff */
[----:B------:R-:W-:Y:S02]  /*6680*/  ULEA UR6, UR6, UR22, 0x3 ;  /* 0x0000001606067291 */ /* 0x000fe4000f8e18ff */
[----:B------:R-:W-:Y:S01]  /*6690*/  ULEA UR7, UR7, UR23, 0x3 ;  /* 0x0000001707077291 */ /* 0x000fe2000f8e18ff */
[----:B------:R-:W-:Y:S01]  /*66a0*/  FADD R39, R12, R39 ;  /* 0x000000270c277221 */ /* 0x000fe20000000000 */
[----:B------:R-:W-:Y:S01]  /*66b0*/  FFMA R40, R16, R15, R17 ;  /* 0x0000000f10287223 */ /* 0x000fe20000000011 */
[----:B------:R-:W-:-:S06]  /*66c0*/  FADD R41, R14, R41 ;  /* 0x000000290e297221 */ /* 0x000fcc0000000000 */
[----:B------:R-:W4:Y:S01]  /*66d0*/  LDL.128 R16, [UR7] ;  /* 0x00000007ff107983 */ /* 0x000f220008100c00 */
[C---:B--2---:R-:W-:Y:S01]  /*66e0*/  FMUL R13, R27.reuse, R21 ;  /* 0x000000151b0d7220 */ /* 0x044fe20000400000 */
[----:B------:R-:W-:-:S03]  /*66f0*/  FMUL R28, R27, R20 ;  /* 0x000000141b1c7220 */ /* 0x000fc60000400000 */
[C---:B------:R-:W-:Y:S01]  /*6700*/  FFMA R20, R26.reuse, R20, -R13 ;  /* 0x000000141a147223 */ /* 0x040fe2000000080d */
[----:B------:R-:W-:Y:S01]  /*6710*/  FFMA R28, R26, R21, R28 ;  /* 0x000000151a1c7223 */ /* 0x000fe2000000001c */
[C---:B---3--:R-:W-:Y:S01]  /*6720*/  FMUL R13, R11.reuse, R5 ;  /* 0x000000050b0d7220 */ /* 0x048fe20000400000 */
[----:B------:R-:W-:Y:S01]  /*6730*/  FMUL R12, R11, R4 ;  /* 0x000000040b0c7220 */ /* 0x000fe20000400000 */
[C---:B------:R-:W-:Y:S01]  /*6740*/  FMUL R29, R25.reuse, R23 ;  /* 0x00000017191d7220 */ /* 0x040fe20000400000 */
[----:B------:R-:W-:Y:S01]  /*6750*/  FMUL R38, R25, R22 ;  /* 0x0000001619267220 */ /* 0x000fe20000400000 */
[C---:B------:R-:W-:Y:S01]  /*6760*/  FFMA R4, R10.reuse, R4, -R13 ;  /* 0x000000040a047223 */ /* 0x040fe2000000080d */
[----:B------:R-:W-:Y:S01]  /*6770*/  FFMA R21, R10, R5, R12 ;  /* 0x000000050a157223 */ /* 0x000fe2000000000c */
[C---:B------:R-:W-:Y:S01]  /*6780*/  FMUL R5, R9.reuse, R7 ;  /* 0x0000000709057220 */ /* 0x040fe20000400000 */
[----:B------:R-:W-:Y:S01]  /*6790*/  FMUL R10, R9, R6 ;  /* 0x00000006090a7220 */ /* 0x000fe20000400000 */
[----:B------:R-:W4:Y:S01]  /*67a0*/  LDL.128 R12, [UR6] ;  /* 0x00000006ff0c7983 */ /* 0x000f220008100c00 */
[C---:B------:R-:W-:Y:S01]  /*67b0*/  FFMA R29, R24.reuse, R22, -R29 ;  /* 0x00000016181d7223 */ /* 0x040fe2000000081d */
[----:B------:R-:W-:Y:S01]  /*67c0*/  FFMA R38, R24, R23, R38 ;  /* 0x0000001718267223 */ /* 0x000fe20000000026 */
[C---:B------:R-:W-:Y:S01]  /*67d0*/  FFMA R22, R8.reuse, R6, -R5 ;  /* 0x0000000608167223 */ /* 0x040fe20000000805 */
[----:B------:R-:W-:Y:S01]  /*67e0*/  FFMA R23, R8, R7, R10 ;  /* 0x0000000708177223 */ /* 0x000fe2000000000a */
[----:B------:R-:W-:Y:S01]  /*67f0*/  FADD R39, R39, R4 ;  /* 0x0000000427277221 */ /* 0x000fe20000000000 */
[----:B------:R-:W2:Y:S04]  /*6800*/  LDL.128 R8, [UR11+-0x10] ;  /* 0xfffff00bff087983 */ /* 0x000ea80008100c00 */
[----:B------:R-:W2:Y:S01]  /*6810*/  LDL.128 R4, [UR9+0x10] ;  /* 0x00001009ff047983 */ /* 0x000ea20008100c00 */
[----:B------:R-:W-:Y:S01]  /*6820*/  FADD R40, R41, R40 ;  /* 0x0000002829287221 */ /* 0x000fe20000000000 */
[----:B------:R-:W-:Y:S01]  /*6830*/  FADD R39, R39, R22 ;  /* 0x0000001627277221 */ /* 0x000fe20000000000 */
[C---:B----4-:R-:W-:Y:S01]  /*6840*/  FMUL R24, R19.reuse, R13 ;  /* 0x0000000d13187220 */ /* 0x050fe20000400000 */
[----:B------:R-:W-:-:S03]  /*6850*/  FMUL R19, R19, R12 ;  /* 0x0000000c13137220 */ /* 0x000fc60000400000 */
[C---:B------:R-:W-:Y:S01]  /*6860*/  FFMA R12, R18.reuse, R12, -R24 ;  /* 0x0000000c120c7223 */ /* 0x040fe20000000818 */
[----:B------:R-:W-:Y:S01]  /*6870*/  FFMA R13, R18, R13, R19 ;  /* 0x0000000d120d7223 */ /* 0x000fe20000000013 */
[----:B------:R-:W-:Y:S01]  /*6880*/  FADD R18, R40, R21 ;  /* 0x0000001528127221 */ /* 0x000fe20000000000 */
[CC--:B--2---:R-:W-:Y:S01]  /*6890*/  FMUL R22, R11.reuse, R4.reuse ;  /* 0x000000040b167220 */ /* 0x0c4fe20000400000 */
[-C--:B------:R-:W-:Y:S02]  /*68a0*/  FMUL R19, R11, R5.reuse ;  /* 0x000000050b137220 */ /* 0x080fe40000400000 */
[----:B------:R-:W-:Y:S01]  /*68b0*/  FADD R18, R18, R23 ;  /* 0x0000001712127221 */ /* 0x000fe20000000000 */
[----:B------:R-:W-:Y:S01]  /*68c0*/  FADD R40, R39, R20 ;  /* 0x0000001427287221 */ /* 0x000fe20000000000 */
[C---:B------:R-:W-:Y:S01]  /*68d0*/  FFMA R5, R10.reuse, R5, R22 ;  /* 0x000000050a057223 */ /* 0x040fe20000000016 */
[----:B------:R-:W2:Y:S04]  /*68e0*/  LDL.128 R24, [UR7+-0x10] ;  /* 0xfffff007ff187983 */ /* 0x000ea80008100c00 */
[----:B------:R-:W2:Y:S01]  /*68f0*/  LDL.128 R20, [UR6+0x10] ;  /* 0x00001006ff147983 */ /* 0x000ea20008100c00 */
[----:B------:R-:W-:Y:S01]  /*6900*/  FFMA R4, R10, R4, -R19 ;  /* 0x000000040a047223 */ /* 0x000fe20000000813 */
[C---:B------:R-:W-:Y:S01]  /*6910*/  FMUL R10, R9.reuse, R6 ;  /* 0x00000006090a7220 */ /* 0x040fe20000400000 */
[----:B------:R-:W-:-:S03]  /*6920*/  FMUL R11, R9, R7 ;  /* 0x00000007090b7220 */ /* 0x000fc60000400000 */
[----:B------:R-:W-:Y:S01]  /*6930*/  FFMA R10, R8, R7, R10 ;  /* 0x00000007080a7223 */ /* 0x000fe2000000000a */
[----:B------:R-:W-:Y:S01]  /*6940*/  FADD R7, R18, R28 ;  /* 0x0000001c12077221 */ /* 0x000fe20000000000 */
[----:B------:R-:W-:-:S03]  /*6950*/  FADD R29, R40, R29 ;  /* 0x0000001d281d7221 */ /* 0x000fc60000000000 */
[----:B------:R-:W-:Y:S01]  /*6960*/  FADD R38, R7, R38 ;  /* 0x0000002607267221 */ /* 0x000fe20000000000 */
[----:B------:R-:W-:Y:S01]  /*6970*/  FFMA R11, R8, R6, -R11 ;  /* 0x00000006080b7223 */ /* 0x000fe2000000080b */
[----:B------:R-:W-:Y:S02]  /*6980*/  FADD R4, R29, R4 ;  /* 0x000000041d047221 */ /* 0x000fe40000000000 */
[----:B------:R-:W-:Y:S01]  /*6990*/  FADD R7, R38, R5 ;  /* 0x0000000526077221 */ /* 0x000fe20000000000 */
[CC--:B------:R-:W-:Y:S01]  /*69a0*/  FMUL R5, R17.reuse, R15.reuse ;  /* 0x0000000f11057220 */ /* 0x0c0fe20000400000 */
[----:B------:R-:W-:Y:S01]  /*69b0*/  FADD R11, R4, R11 ;  /* 0x0000000b040b7221 */ /* 0x000fe20000000000 */
[-C--:B------:R-:W-:Y:S01]  /*69c0*/  FMUL R4, R17, R14.reuse ;  /* 0x0000000e11047220 */ /* 0x080fe20000400000 */
[----:B------:R-:W-:Y:S01]  /*69d0*/  FADD R10, R7, R10 ;  /* 0x0000000a070a7221 */ /* 0x000fe20000000000 */
[----:B------:R-:W-:Y:S01]  /*69e0*/  UIADD3 UR12, UPT, UPT, UR12, 0x14, URZ ;  /* 0x000000140c0c7890 */ /* 0x000fe2000fffe0ff */
[----:B------:R-:W-:Y:S01]  /*69f0*/  FFMA R5, R16, R14, -R5 ;  /* 0x0000000e10057223 */ /* 0x000fe20000000805 */
[----:B------:R-:W-:Y:S01]  /*6a00*/  FADD R12, R12, R11 ;  /* 0x0000000b0c0c7221 */ /* 0x000fe20000000000 */
[----:B------:R-:W-:Y:S01]  /*6a10*/  FFMA R4, R16, R15, R4 ;  /* 0x0000000f10047223 */ /* 0x000fe20000000004 */
[----:B------:R-:W-:Y:S01]  /*6a20*/  FADD R13, R13, R10 ;  /* 0x0000000a0d0d7221 */ /* 0x000fe20000000000 */
[----:B------:R-:W-:Y:S01]  /*6a30*/  UISETP.NE.AND UP0, UPT, UR12, 0x3e8, UPT ;  /* 0x000003e80c00788c */ /* 0x000fe2000bf05270 */
[----:B------:R-:W-:-:S02]  /*6a40*/  FADD R5, R12, R5 ;  /* 0x000000050c057221 */ /* 0x000fc40000000000 */
[----:B------:R-:W-:Y:S01]  /*6a50*/  FADD R4, R13, R4 ;  /* 0x000000040d047221 */ /* 0x000fe20000000000 */
[C---:B--2---:R-:W-:Y:S01]  /*6a60*/  FMUL R7, R27.reuse, R21 ;  /* 0x000000151b077220 */ /* 0x044fe20000400000 */
        /* <DEDUP_REMOVED lines=8> */
[----:B------:R-:W-:-:S03]  /*6af0*/  FADD R4, R4, R21 ;  /* 0x0000001504047221 */ /* 0x000fc60000000000 */
[----:B------:R-:W-:Y:S01]  /*6b00*/  FADD R28, R5, R22 ;  /* 0x00000016051c7221 */ /* 0x000fe20000000000 */
[----:B------:R-:W-:Y:S01]  /*6b10*/  FADD R29, R4, R23 ;  /* 0x00000017041d7221 */ /* 0x000fe20000000000 */
[----:B------:R-:W-:Y:S06]  /*6b20*/  BRA.U UP0, `(.L_x_76) ;  /* 0xfffffff500787547 */ /* 0x000fec000b83ffff */
[----:B------:R-:W-:-:S05]  /*6b30*/  UMOV UR6, URZ ;  /* 0x000000ff00067c82 */ /* 0x000fca0008000000 */
.L_x_110:
[----:B------:R-:W0:Y:S01]  /*6b40*/  MUFU.RCP64H R5, 500000 ;  /* 0x411e848000057908 */ /* 0x000e220000001800 */
[----:B------:R-:W-:Y:S02]  /*6b50*/  HFMA2 R6, -RZ, RZ, 0, 0 ;  /* 0x00000000ff067431 */ /* 0x000fe400000001ff */
[----:B------:R-:W-:Y:S01]  /*6b60*/  IMAD.MOV.U32 R7, RZ, RZ, 0x411e8480 ;  /* 0x411e8480ff077424 */ /* 0x000fe200078e00ff */
[----:B------:R-:W-:-:S06]  /*6b70*/  MOV R4, 0x1 ;  /* 0x0000000100047802 */ /* 0x000fcc0000000f00 */
[----:B0-----:R-:W-:-:S08]  /*6b80*/  DFMA R8, R4, -R6, 1 ;  /* 0x3ff000000408742b */ /* 0x001fd00000000806 */
[----:B------:R-:W-:-:S08]  /*6b90*/  DFMA R8, R8, R8, R8 ;  /* 0x000000080808722b */ /* 0x000fd00000000008 */
[----:B------:R-:W-:Y:S02]  /*6ba0*/  DFMA R4, R4, R8, R4 ;  /* 0x000000080404722b */ /* 0x000fe40000000004 */
[----:B------:R-:W0:Y:S06]  /*6bb0*/  I2F.F64.U32 R8, UR6 ;  /* 0x0000000600087d12 */ /* 0x000e2c0008201800 */
[----:B------:R-:W-:-:S08]  /*6bc0*/  DFMA R6, R4, -R6, 1 ;  /* 0x3ff000000406742b */ /* 0x000fd00000000806 */
[----:B------:R-:W-:Y:S01]  /*6bd0*/  DFMA R10, R4, R6, R4 ;  /* 0x00000006040a722b */ /* 0x000fe20000000004 */
[----:B0-----:R-:W-:-:S07]  /*6be0*/  FSETP.GEU.AND P1, PT, |R9|, 6.5827683646048100446e-37, PT ;  /* 0x036000000900780b */ /* 0x001fce0003f2e200 */
[----:B------:R-:W-:-:S08]  /*6bf0*/  DMUL R4, R10, R8 ;  /* 0x000000080a047228 */ /* 0x000fd00000000000 */
[----:B------:R-:W-:-:S08]  /*6c00*/  DFMA R6, R4, -500000, R8 ;  /* 0xc11e84800406782b */ /* 0x000fd00000000008 */
[----:B------:R-:W-:-:S10]  /*6c10*/  DFMA R4, R10, R6, R4 ;  /* 0x000000060a04722b */ /* 0x000fd40000000004 */
[----:B------:R-:W-:-:S05]  /*6c20*/  FFMA R6, RZ, 9.9073486328125, R5 ;  /* 0x411e8480ff067823 */ /* 0x000fca0000000005 */
[----:B------:R-:W-:-:S13]  /*6c30*/  FSETP.GT.AND P0, PT, |R6|, 1.469367938527859385e-39, PT ;  /* 0x001000000600780b */ /* 0x000fda0003f04200 */
[----:B------:R-:W-:Y:S05]  /*6c40*/  @P0 BRA P1, `(.L_x_77) ;  /* 0x0000000000100947 */ /* 0x000fea0000800000 */
[----:B------:R-:W-:Y:S01]  /*6c50*/  IMAD.MOV.U32 R6, RZ, RZ, RZ ;  /* 0x000000ffff067224 */ /* 0x000fe200078e00ff */
[----:B------:R-:W-:Y:S02]  /*6c60*/  MOV R7, 0x411e8480 ;  /* 0x411e848000077802 */ /* 0x000fe40000000f00 */
[----:B------:R-:W-:-:S07]  /*6c70*/  MOV R18, 0x6c90 ;  /* 0x00006c9000127802 */ /* 0x000fce0000000f00 */
[----:B------:R-:W-:Y:S05]  /*6c80*/  CALL.REL.NOINC `($__internal_0_$__cuda_sm20_div_rn_f64_full) ;  /* 0x0000002800d47944 */ /* 0x000fea0003c00000 */
.L_x_77:
[----:B------:R-:W-:Y:S01]  /*6c90*/  UMOV UR10, 0xbf18000 ;  /* 0x0bf18000000a7882 */ /* 0x000fe20000000000 */
[----:B------:R-:W-:Y:S01]  /*6ca0*/  UMOV UR11, 0x40e702e1 ;  /* 0x40e702e1000b7882 */ /* 0x000fe20000000000 */
[----:B------:R-:W-:Y:S01]  /*6cb0*/  BSSY.RECONVERGENT B0, `(.L_x_78) ;  /* 0x000003a000007945 */ /* 0x000fe20003800200 */
[----:B------:R-:W-:-:S08]  /*6cc0*/  DMUL R4, R4, UR10 ;  /* 0x0000000a04047c28 */ /* 0x000fd00008000000 */
[----:B------:R-:W-:-:S10]  /*6cd0*/  DMUL R4, R36, R4 ;  /* 0x0000000424047228 */ /* 0x000fd40000000000 */
[----:B------:R-:W0:Y:S02]  /*6ce0*/  F2F.F32.F64 R4, R4 ;  /* 0x0000000400047310 */ /* 0x000e240000301000 */
[C---:B0-----:R-:W-:Y:S01]  /*6cf0*/  FSETP.GEU.AND P0, PT, |R4|.reuse, 6.2831854820251464844, PT ;  /* 0x40c90fdb0400780b */ /* 0x041fe20003f0e200 */
[----:B------:R-:W-:-:S12]  /*6d00*/  FADD R7, |R4|, -RZ ;  /* 0x800000ff04077221 */ /* 0x000fd80000000200 */
        /* <DEDUP_REMOVED lines=23> */
.L_x_82:
[----:B------:R-:W-:Y:S05]  /*6e80*/  BSYNC.RECONVERGENT B1 ;  /* 0x0000000000017941 */ /* 0x000fea0003800200 */
.L_x_81:
[----:B------:R-:W-:Y:S01]  /*6e90*/  FFMA R7, R6, -6.2831854820251464844, R7 ;  /* 0xc0c90fdb06077823 */ /* 0x000fe20000000007 */
[----:B------:R-:W-:Y:S06]  /*6ea0*/  BRA `(.L_x_79) ;  /* 0x0000000000687947 */ /* 0x000fec0003800000 */
.L_x_80:
        /* <DEDUP_REMOVED lines=10> */
.L_x_85:
[----:B------:R-:W-:-:S04]  /*6f50*/  VIMNMX.U32 R7, PT, PT, R6, 0xb800000, PT ;  /* 0x0b80000006077848 */ /* 0x000fc80003fe0000 */
[----:B------:R-:W-:Y:S01]  /*6f60*/  IADD3 R5, PT, PT, R7, R5, RZ ;  /* 0x0000000507057210 */ /* 0x000fe20007ffe0ff */
[----:B------:R-:W-:-:S04]  /*6f70*/  IMAD.IADD R6, R6, 0x1, -R7 ;  /* 0x0000000106067824 */ /* 0x000fc800078e0a07 */
[----:B------:R-:W-:Y:S01]  /*6f80*/  FMUL R8, R5, 0.63661974668502807617 ;  /* 0x3f22f98305087820 */ /* 0x000fe20000400000 */
[----:B------:R-:W-:-:S03]  /*6f90*/  ISETP.NE.AND P1, PT, R6, RZ, PT ;  /* 0x000000ff0600720c */ /* 0x000fc60003f25270 */
        /* <DEDUP_REMOVED lines=8> */
.L_x_84:
[----:B------:R-:W-:Y:S05]  /*7020*/  BSYNC.RECONVERGENT B1 ;  /* 0x0000000000017941 */ /* 0x000fea0003800200 */
.L_x_83:
[----:B------:R-:W-:-:S04]  /*7030*/  FMUL R5, R5, 1.1920928955078125e-07 ;  /* 0x3400000005057820 */ /* 0x000fc80000400000 */
[----:B------:R-:W-:-:S07]  /*7040*/  FMUL R7, R10, R5 ;  /* 0x000000050a077220 */ /* 0x000fce0000400000 */
.L_x_79:
[----:B------:R-:W-:Y:S05]  /*7050*/  BSYNC.RECONVERGENT B0 ;  /* 0x0000000000007941 */ /* 0x000fea0003800200 */
.L_x_78:
        /* <DEDUP_REMOVED lines=8> */
[----:B------:R-:W-:Y:S02]  /*70e0*/  HFMA2 R5, -RZ, RZ, 0.96630859375, -0.0022525787353515625 ;  /* 0x3bbb989dff057431 */ /* 0x000fe400000001ff */
[----:B------:R-:W-:-:S03]  /*70f0*/  IMAD.MOV.U32 R7, RZ, RZ, 0x437c0000 ;  /* 0x437c0000ff077424 */ /* 0x000fc600078e00ff */
        /* <DEDUP_REMOVED lines=9> */
.L_x_87:
        /* <DEDUP_REMOVED lines=18> */
[----:B------:R-:W-:Y:S01]  /*72b0*/  SHF.L.U32 R6, R9, 0x8, RZ ;  /* 0x0000000809067819 */ /* 0x000fe200000006ff */
[----:B------:R-:W-:Y:S02]  /*72c0*/  HFMA2 R12, -RZ, RZ, 0, 0 ;  /* 0x00000000ff0c7431 */ /* 0x000fe400000001ff */
[----:B------:R-:W-:Y:S01]  /*72d0*/  IMAD.MOV.U32 R8, RZ, RZ, RZ ;  /* 0x000000ffff087224 */ /* 0x000fe200078e00ff */
[----:B------:R-:W-:Y:S01]  /*72e0*/  UMOV UR7, URZ ;  /* 0x000000ff00077c82 */ /* 0x000fe20008000000 */
[----:B------:R-:W-:-:S07]  /*72f0*/  LOP3.LUT R17, R6, 0x80000000, RZ, 0xfc, !PT ;  /* 0x8000000006117812 */ /* 0x000fce00078efcff */
.L_x_92:
[----:B0-----:R-:W-:-:S05]  /*7300*/  IMAD.WIDE.U32 R10, R12, 0x4, R4 ;  /* 0x000000040c0a7825 */ /* 0x001fca00078e0004 */
[----:B-1----:R-:W2:Y:S01]  /*7310*/  LDG.E.CONSTANT R6, desc[UR14][R10.64] ;  /* 0x0000000e0a067981 */ /* 0x002ea2000c1e9900 */
        /* <DEDUP_REMOVED lines=39> */
.L_x_91:
[----:B------:R-:W-:Y:S05]  /*7590*/  BSYNC.RECONVERGENT B1 ;  /* 0x0000000000017941 */ /* 0x000fea0003800200 */
.L_x_90:
[----:B------:R-:W-:Y:S02]  /*75a0*/  HFMA2 R13, -RZ, RZ, 1.0078125, -8.98838043212890625e-05 ;  /* 0x3c0885e4ff0d7431 */ /* 0x000fe400000001ff */
[----:B------:R-:W-:Y:S02]  /*75b0*/  IMAD.MOV.U32 R12, RZ, RZ, 0x37cbac00 ;  /* 0x37cbac00ff0c7424 */ /* 0x000fe400078e00ff */
[----:B------:R-:W-:Y:S01]  /*75c0*/  FMUL R7, R5, R5 ;  /* 0x0000000505077220 */ /* 0x000fe20000400000 */
[C---:B------:R-:W-:Y:S01]  /*75d0*/  LOP3.LUT R8, R4.reuse, 0x1, RZ, 0xc0, !PT ;  /* 0x0000000104087812 */ /* 0x040fe200078ec0ff */
[----:B------:R-:W-:Y:S01]  /*75e0*/  VIADD R4, R4, 0x1 ;  /* 0x0000000104047836 */ /* 0x000fe20000000000 */
[----:B------:R-:W-:Y:S01]  /*75f0*/  MOV R14, 0x3e2aaaa8 ;  /* 0x3e2aaaa8000e7802 */ /* 0x000fe20000000f00 */
[----:B------:R-:W-:Y:S01]  /*7600*/  FFMA R6, R7, R12, -0.0013887860113754868507 ;  /* 0xbab607ed07067423 */ /* 0x000fe2000000000c */
[----:B------:R-:W-:Y:S01]  /*7610*/  ISETP.NE.U32.AND P0, PT, R8, 0x1, PT ;  /* 0x000000010800780c */ /* 0x000fe20003f05070 */
[----:B------:R-:W-:Y:S01]  /*7620*/  BSSY.RECONVERGENT B1, `(.L_x_93) ;  /* 0x0000040000017945 */ /* 0x000fe20003800200 */
[----:B------:R-:W-:-:S02]  /*7630*/  LOP3.LUT P1, RZ, R4, 0x2, RZ, 0xc0, !PT ;  /* 0x0000000204ff7812 */ /* 0x000fc4000782c0ff */
[----:B------:R-:W-:Y:S02]  /*7640*/  FSEL R6, R6, -0.00019574658654164522886, P0 ;  /* 0xb94d415306067808 */ /* 0x000fe40000000000 */
        /* <DEDUP_REMOVED lines=20> */
.L_x_95:
        /* <DEDUP_REMOVED lines=34> */
[----:B------:R-:W2:Y:S01]  /*79b0*/  I2F.F64.S64 R10, R10 ;  /* 0x0000000a000a7312 */ /* 0x000ea20000301c00 */
[----:B-1----:R-:W-:-:S05]  /*79c0*/  LEA.HI R16, R6, R5, RZ, 0x1 ;  /* 0x0000000506107211 */ /* 0x002fca00078f08ff */
[----:B------:R-:W-:-:S05]  /*79d0*/  IMAD.MOV R4, RZ, RZ, -R16 ;  /* 0x000000ffff047224 */ /* 0x000fca00078e0a10 */
[----:B------:R-:W-:Y:S01]  /*79e0*/  @!P1 MOV R16, R4 ;  /* 0x0000000400109202 */ /* 0x000fe20000000f00 */
[----:B--2---:R-:W-:-:S10]  /*79f0*/  DMUL R20, R10, UR10 ;  /* 0x0000000a0a147c28 */ /* 0x004fd40008000000 */
[----:B------:R-:W1:Y:S02]  /*7a00*/  F2F.F32.F64 R20, R20 ;  /* 0x0000001400147310 */ /* 0x000e640000301000 */
[----:B01----:R-:W-:-:S07]  /*7a10*/  FSEL R15, -R20, R20, !P0 ;  /* 0x00000014140f7208 */ /* 0x003fce0004000100 */
.L_x_94:
[----:B------:R-:W-:Y:S05]  /*7a20*/  BSYNC.RECONVERGENT B1 ;  /* 0x0000000000017941 */ /* 0x000fea0003800200 */
.L_x_93:
        /* <DEDUP_REMOVED lines=15> */
.L_x_89:
[----:B------:R-:W-:-:S13]  /*7b20*/  ISETP.GE.U32.AND P0, PT, R4, 0x7f800000, PT ;  /* 0x7f8000000400780c */ /* 0x000fda0003f06070 */
[----:B------:R-:W-:Y:S05]  /*7b30*/  @!P0 BRA `(.L_x_96) ;  /* 0x00000000001c8947 */ /* 0x000fea0003800000 */
[----:B------:R-:W-:Y:S01]  /*7b40*/  ISETP.NE.AND P1, PT, R5, 0x7f800000, PT ;  /* 0x7f8000000500780c */ /* 0x000fe20003f25270 */
[----:B------:R-:W-:-:S12]  /*7b50*/  FADD R9, R7, -R7 ;  /* 0x8000000707097221 */ /* 0x000fd80000000000 */
[----:B------:R-:W-:Y:S01]  /*7b60*/  @!P1 ISETP.GT.AND P0, PT, R12, -0x1, PT ;  /* 0xffffffff0c00980c */ /* 0x000fe20003f04270 */
[----:B------:R-:W-:-:S03]  /*7b70*/  @P1 IMAD.MOV.U32 R19, RZ, RZ, R9 ;  /* 0x000000ffff131224 */ /* 0x000fc600078e0009 */
[----:B------:R-:W-:Y:S02]  /*7b80*/  @!P1 FSEL R19, R12, RZ, P0 ;  /* 0x000000ff0c139208 */ /* 0x000fe40000000000 */
[----:B------:R-:W-:Y:S01]  /*7b90*/  @!P1 FSEL R9, R9, RZ, P0 ;  /* 0x000000ff09099208 */ /* 0x000fe20000000000 */
[----:B------:R-:W-:Y:S06]  /*7ba0*/  BRA `(.L_x_88) ;  /* 0x0000001400647947 */ /* 0x000fec0003800000 */
.L_x_96:
[----:B------:R-:W-:-:S04]  /*7bb0*/  IADD3 R4, PT, PT, R12, -0x42b17218, RZ ;  /* 0xbd4e8de80c047810 */ /* 0x000fc80007ffe0ff */
        /* <DEDUP_REMOVED lines=15> */
[----:B0-----:R-:W-:Y:S01]  /*7cb0*/  I2FP.F32.S32 R18, R8 ;  /* 0x0000000800127245 */ /* 0x001fe20000201400 */
[----:B------:R-:W-:-:S04]  /*7cc0*/  IMAD.MOV.U32 R20, RZ, RZ, R8 ;  /* 0x000000ffff147224 */ /* 0x000fc800078e0008 */
        /* <DEDUP_REMOVED lines=13> */
[----:B------:R-:W-:-:S04]  /*7da0*/  PRMT R5, R5, 0x9910, RZ ;  /* 0x0000991005057816 */ /* 0x000fc800000000ff */
[----:B------:R-:W-:-:S04]  /*7db0*/  MOV R11, R5 ;  /* 0x00000005000b7202 */ /* 0x000fc80000000f00 */
[----:B------:R-:W-:Y:S02]  /*7dc0*/  IADD3 R12, PT, PT, R6, -R11, RZ ;  /* 0x8000000b060c7210 */ /* 0x000fe40007ffe0ff */
[----:B------:R-:W-:Y:S02]  /*7dd0*/  LEA R11, R11, 0x3f800000, 0x17 ;  /* 0x3f8000000b0b7811 */ /* 0x000fe400078eb8ff */
        /* <DEDUP_REMOVED lines=10> */
.L_x_100:
[----:B0-----:R-:W0:Y:S02]  /*7e80*/  LDC.64 R4, c[0x4][0xe0] ;  /* 0x01003800ff047b82 */ /* 0x001e240000000a00 */
[----:B0-----:R-:W-:-:S05]  /*7e90*/  IMAD.WIDE.U32 R14, R7, 0x4, R4 ;  /* 0x00000004070e7825 */ /* 0x001fca00078e0004 */
[----:B------:R-:W2:Y:S01]  /*7ea0*/  LDG.E.CONSTANT R4, desc[UR14][R14.64] ;  /* 0x0000000e0e047981 */ /* 0x000ea2000c1e9900 */
        /* <DEDUP_REMOVED lines=39> */
.L_x_99:
[----:B------:R-:W-:Y:S05]  /*8120*/  BSYNC.RECONVERGENT B1 ;  /* 0x0000000000017941 */ /* 0x000fea0003800200 */
.L_x_98:
[----:B------:R-:W-:Y:S01]  /*8130*/  MOV R13, 0x37cbac00 ;  /* 0x37cbac00000d7802 */ /* 0x000fe20000000f00 */
[----:B------:R-:W-:Y:S01]  /*8140*/  FMUL R5, R4, R4 ;  /* 0x0000000404057220 */ /* 0x000fe20000400000 */
[C---:B------:R-:W-:Y:S01]  /*8150*/  LOP3.LUT R7, R8.reuse, 0x1, RZ, 0xc0, !PT ;  /* 0x0000000108077812 */ /* 0x040fe200078ec0ff */
[----:B------:R-:W-:Y:S01]  /*8160*/  IMAD.MOV.U32 R16, RZ, RZ, 0x3c0885e4 ;  /* 0x3c0885e4ff107424 */ /* 0x000fe200078e00ff */
[----:B------:R-:W-:Y:S01]  /*8170*/  BSSY.RECONVERGENT B1, `(.L_x_101) ;  /* 0x0000045000017945 */ /* 0x000fe20003800200 */
[----:B------:R-:W-:Y:S01]  /*8180*/  FFMA R6, R5, R13, -0.0013887860113754868507 ;  /* 0xbab607ed05067423 */ /* 0x000fe2000000000d */
[----:B------:R-:W-:Y:S01]  /*8190*/  ISETP.NE.U32.AND P0, PT, R7, 0x1, PT ;  /* 0x000000010700780c */ /* 0x000fe20003f05070 */
[----:B------:R-:W-:Y:S01]  /*81a0*/  IMAD.MOV.U32 R17, RZ, RZ, 0x3e2aaaa8 ;  /* 0x3e2aaaa8ff117424 */ /* 0x000fe200078e00ff */
[----:B------:R-:W-:Y:S02]  /*81b0*/  IADD3 R7, PT, PT, R8, 0x1, RZ ;  /* 0x0000000108077810 */ /* 0x000fe40007ffe0ff */
        /* <DEDUP_REMOVED lines=22> */
.L_x_103:
        /* <DEDUP_REMOVED lines=42> */
.L_x_102:
[----:B------:R-:W-:Y:S05]  /*85c0*/  BSYNC.RECONVERGENT B1 ;  /* 0x0000000000017941 */ /* 0x000fea0003800200 */
.L_x_101:
        /* <DEDUP_REMOVED lines=19> */
.L_x_97:
[----:B------:R-:W-:Y:S01]  /*8700*/  FMUL R6, R7, -0.63661974668502807617 ;  /* 0xbf22f98307067820 */ /* 0x000fe20000400000 */
[----:B------:R-:W-:Y:S01]  /*8710*/  FSETP.GE.AND P0, PT, |R9|, 105615, PT ;  /* 0x47ce47800900780b */ /* 0x000fe20003f06200 */
[----:B------:R-:W-:Y:S04]  /*8720*/  BSSY.RECONVERGENT B1, `(.L_x_104) ;  /* 0x000003c000017945 */ /* 0x000fe80003800200 */
[----:B------:R-:W0:Y:S02]  /*8730*/  F2I.NTZ R6, R6 ;  /* 0x0000000600067305 */ /* 0x000e240000203100 */
[-C--:B0-----:R-:W-:Y:S02]  /*8740*/  I2FP.F32.S32 R14, R6.reuse ;  /* 0x00000006000e7245 */ /* 0x081fe40000201400 */
[----:B------:R-:W-:-:S03]  /*8750*/  MOV R13, R6 ;  /* 0x00000006000d7202 */ /* 0x000fc60000000f00 */
        /* <DEDUP_REMOVED lines=15> */
.L_x_106:
        /* <DEDUP_REMOVED lines=41> */
.L_x_105:
[----:B------:R-:W-:Y:S05]  /*8ae0*/  BSYNC.RECONVERGENT B1 ;  /* 0x0000000000017941 */ /* 0x000fea0003800200 */
.L_x_104:
[----:B------:R-:W-:Y:S01]  /*8af0*/  MOV R15, 0x37cbac00 ;  /* 0x37cbac00000f7802 */ /* 0x000fe20000000f00 */
        /* <DEDUP_REMOVED lines=30> */
.L_x_109:
        /* <DEDUP_REMOVED lines=30> */
[C---:B------:R-:W-:Y:S02]  /*8ec0*/  LEA.HI R13, R6.reuse, R13, RZ, 0x1 ;  /* 0x0000000d060d7211 */ /* 0x040fe400078f08ff */
[C---:B------:R-:W-:Y:S02]  /*8ed0*/  LOP3.LUT R10, R7.reuse, R5, RZ, 0x3c, !PT ;  /* 0x00000005070a7212 */ /* 0x040fe400078e3cff */
[----:B------:R-:W-:Y:S02]  /*8ee0*/  LOP3.LUT R11, R7, R6, RZ, 0x3c, !PT ;  /* 0x00000006070b7212 */ /* 0x000fe400078e3cff */
[----:B------:R-:W-:Y:S02]  /*8ef0*/  LOP3.LUT R9, R6, R9, RZ, 0x3c, !PT ;  /* 0x0000000906097212 */ /* 0x000fe400078e3cff */
[----:B------:R-:W-:-:S02]  /*8f00*/  IADD3 R4, PT, PT, -R13, RZ, RZ ;  /* 0x000000ff0d047210 */ /* 0x000fc40007ffe1ff */
[----:B------:R-:W1:Y:S01]  /*8f10*/  I2F.F64.S64 R10, R10 ;  /* 0x0000000a000a7312 */ /* 0x000e620000301c00 */
[----:B------:R-:W-:Y:S02]  /*8f20*/  ISETP.GE.AND P0, PT, R9, RZ, PT ;  /* 0x000000ff0900720c */ /* 0x000fe40003f06270 */
[----:B------:R-:W-:Y:S01]  /*8f30*/  @!P1 IMAD.MOV.U32 R13, RZ, RZ, R4 ;  /* 0x000000ffff0d9224 */ /* 0x000fe200078e0004 */
[----:B-1----:R-:W-:-:S10]  /*8f40*/  DMUL R16, R10, UR10 ;  /* 0x0000000a0a107c28 */ /* 0x002fd40008000000 */
[----:B------:R-:W1:Y:S02]  /*8f50*/  F2F.F32.F64 R16, R16 ;  /* 0x0000001000107310 */ /* 0x000e640000301000 */
[----:B01----:R-:W-:-:S07]  /*8f60*/  FSEL R14, -R16, R16, !P0 ;  /* 0x00000010100e7208 */ /* 0x003fce0004000100 */
.L_x_108:
[----:B------:R-:W-:Y:S05]  /*8f70*/  BSYNC.RECONVERGENT B1 ;  /* 0x0000000000017941 */ /* 0x000fea0003800200 */
.L_x_107:
[----:B------:R-:W-:Y:S01]  /*8f80*/  MOV R5, 0x3bbb989d ;  /* 0x3bbb989d00057802 */ /* 0x000fe20000000f00 */
[----:B------:R-:W-:Y:S02]  /*8f90*/  IMAD.MOV.U32 R4, RZ, RZ, 0x437c0000 ;  /* 0x437c0000ff047424 */ /* 0x000fe400078e00ff */
[----:B------:R-:W-:Y:S02]  /*8fa0*/  HFMA2 R6, -RZ, RZ, 1.291015625, -0.052581787109375 ;  /* 0x3d2aaabbff067431 */ /* 0x000fe400000001ff */
        /* <DEDUP_REMOVED lines=12> */
[----:B------:R-:W0:Y:S01]  /*9070*/  MUFU.EX2 R12, R12 ;  /* 0x0000000c000c7308 */ /* 0x000e220000000800 */
[----:B------:R-:W-:Y:S01]  /*9080*/  FSEL R7, -R7, -0.16666662693023681641, !P0 ;  /* 0xbe2aaaa807077808 */ /* 0x000fe20004000100 */
[----:B------:R-:W-:Y:S01]  /*9090*/  FFMA R6, R5, R4, R6 ;  /* 0x0000000405067223 */ /* 0x000fe20000000006 */
[----:B------:R-:W-:Y:S02]  /*90a0*/  FSEL R4, R14, 1, P0 ;  /* 0x3f8000000e047808 */ /* 0x000fe40000000000 */
[----:B------:R-:W-:Y:S01]  /*90b0*/  LOP3.LUT P0, RZ, R13, 0x2, RZ, 0xc0, !PT ;  /* 0x000000020dff7812 */ /* 0x000fe2000780c0ff */
[C---:B------:R-:W-:Y:S02]  /*90c0*/  FFMA R6, R5.reuse, R6, R7 ;  /* 0x0000000605067223 */ /* 0x040fe40000000007 */
[----:B------:R-:W-:-:S04]  /*90d0*/  FFMA R5, R5, R4, RZ ;  /* 0x0000000405057223 */ /* 0x000fc800000000ff */
[----:B------:R-:W-:Y:S01]  /*90e0*/  FFMA R4, R5, R6, R4 ;  /* 0x0000000605047223 */ /* 0x000fe20000000004 */
[----:B------:R-:W-:-:S05]  /*90f0*/  SHF.L.U32 R5, R8, 0x17, RZ ;  /* 0x0000001708057819 */ /* 0x000fca00000006ff */
[----:B------:R-:W-:Y:S01]  /*9100*/  @P0 FADD R4, RZ, -R4 ;  /* 0x80000004ff040221 */ /* 0x000fe20000000000 */
[----:B0-----:R-:W-:-:S04]  /*9110*/  FMUL R5, R5, R12 ;  /* 0x0000000c05057220 */ /* 0x001fc80000400000 */
[C---:B------:R-:W-:Y:S01]  /*9120*/  FMUL R9, R5.reuse, R4 ;  /* 0x0000000405097220 */ /* 0x040fe20000400000 */
[----:B------:R-:W-:-:S07]  /*9130*/  FMUL R19, R5, R19 ;  /* 0x0000001305137220 */ /* 0x000fce0000400000 */
.L_x_88:
[----:B------:R-:W-:Y:S05]  /*9140*/  BSYNC.RECONVERGENT B0 ;  /* 0x0000000000007941 */ /* 0x000fea0003800200 */
.L_x_86:
[----:B------:R-:W-:-:S09]  /*9150*/  ULEA UR7, UR6, UR21, 0x3 ;  /* 0x0000001506077291 */ /* 0x000fd2000f8e18ff */
[----:B------:R-:W2:Y:S01]  /*9160*/  LDL.64 R6, [UR7+0x1f60] ;  /* 0x001f6007ff067983 */ /* 0x000ea20008100a00 */
[C---:B------:R-:W-:Y:S01]  /*9170*/  FMUL R4, R9.reuse, R0 ;  /* 0x0000000009047220 */ /* 0x040fe20000400000 */
[-C--:B------:R-:W-:Y:S01]  /*9180*/  FMUL R5, R9, R2.reuse ;  /* 0x0000000209057220 */ /* 0x080fe20000400000 */
[----:B------:R-:W-:Y:S02]  /*9190*/  UIADD3 UR6, UPT, UPT, UR6, 0x1, URZ ;  /* 0x0000000106067890 */ /* 0x000fe4000fffe0ff */
[C---:B------:R-:W-:Y:S01]  /*91a0*/  FFMA R4, R19.reuse, R2, -R4 ;  /* 0x0000000213047223 */ /* 0x040fe20000000804 */
[----:B------:R-:W-:Y:S01]  /*91b0*/  FFMA R5, R19, R0, R5 ;  /* 0x0000000013057223 */ /* 0x000fe20000000005 */
[----:B------:R-:W-:-:S04]  /*91c0*/  UISETP.NE.AND UP0, UPT, UR6, 0x3e8, UPT ;  /* 0x000003e80600788c */ /* 0x000fc8000bf05270 */
[----:B------:R0:W-:Y:S01]  /*91d0*/  STL.64 [UR7+0x6d80], R4 ;  /* 0x006d8004ff007987 */ /* 0x0001e20008100a07 */
[C---:B--2---:R-:W-:Y:S01]  /*91e0*/  FMUL R9, R5.reuse, R7 ;  /* 0x0000000705097220 */ /* 0x044fe20000400000 */
[----:B------:R-:W-:-:S03]  /*91f0*/  FMUL R8, R5, R6 ;  /* 0x0000000605087220 */ /* 0x000fc60000400000 */
[C---:B------:R-:W-:Y:S01]  /*9200*/  FFMA R9, R4.reuse, R6, -R9 ;  /* 0x0000000604097223 */ /* 0x040fe20000000809 */
[----:B------:R-:W-:-:S03]  /*9210*/  FFMA R8, R4, R7, R8 ;  /* 0x0000000704087223 */ /* 0x000fc60000000008 */
[----:B------:R-:W-:Y:S01]  /*9220*/  FADD R28, R9, R28 ;  /* 0x0000001c091c7221 */ /* 0x000fe20000000000 */
[----:B------:R-:W-:Y:S01]  /*9230*/  FADD R29, R8, R29 ;  /* 0x0000001d081d7221 */ /* 0x000fe20000000000 */
[----:B0-----:R-:W-:Y:S06]  /*9240*/  BRA.U UP0, `(.L_x_110) ;  /* 0xffffffd9003c7547 */ /* 0x001fec000b83ffff */
[----:B------:R-:W-:-:S05]  /*9250*/  UMOV UR7, 0x3e8 ;  /* 0x000003e800077882 */ /* 0x000fca0000000000 */
.L_x_111:
[----:B------:R-:W-:Y:S02]  /*9260*/  UIADD3 UR6, UPT, UPT, -UR7, 0x7ce, URZ ;  /* 0x000007ce07067890 */ /* 0x000fe4000fffe1ff */
[----:B------:R-:W-:Y:S02]  /*9270*/  ULEA UR9, UR7, UR22, 0x3 ;  /* 0x0000001607097291 */ /* 0x000fe4000f8e18ff */
[----:B------:R-:W-:-:S07]  /*9280*/  ULEA UR6, UR6, UR8, 0x3 ;  /* 0x0000000806067291 */ /* 0x000fce000f8e18ff */
[----:B------:R-:W2:Y:S04]  /*9290*/  LDL.128 R20, [UR9+0x1f40] ;  /* 0x001f4009ff147983 */ /* 0x000ea80008100c00 */
[----:B------:R-:W2:Y:S04]  /*92a0*/  LDL.128 R24, [UR6] ;  /* 0x00000006ff187983 */ /* 0x000ea80008100c00 */
[----:B------:R-:W3:Y:S04]  /*92b0*/  LDL.128 R4, [UR9+0x1f50] ;  /* 0x001f5009ff047983 */ /* 0x000ee80008100c00 */
[----:B------:R-:W3:Y:S04]  /*92c0*/  LDL.128 R16, [UR6+-0x10] ;  /* 0xfffff006ff107983 */ /* 0x000ee80008100c00 */
[----:B------:R-:W4:Y:S01]  /*92d0*/  LDL.128 R12, [UR6+-0x20] ;  /* 0xffffe006ff0c7983 */ /* 0x000f220008100c00 */
[C---:B--2---:R-:W-:Y:S01]  /*92e0*/  FMUL R9, R27.reuse, R21 ;  /* 0x000000151b097220 */ /* 0x044fe20000400000 */
[----:B------:R-:W-:-:S03]  /*92f0*/  FMUL R0, R27, R20 ;  /* 0x000000141b007220 */ /* 0x000fc60000400000 */
[C---:B------:R-:W-:Y:S01]  /*9300*/  FFMA R27, R26.reuse, R20, -R9 ;  /* 0x000000141a1b7223 */ /* 0x040fe20000000809 */
[----:B------:R-:W-:Y:S01]  /*9310*/  FFMA R0, R26, R21, R0 ;  /* 0x000000151a007223 */ /* 0x000fe20000000000 */
[----:B------:R-:W4:Y:S01]  /*9320*/  LDL.128 R8, [UR9+0x1f60] ;  /* 0x001f6009ff087983 */ /* 0x000f220008100c00 */
[----:B------:R-:W-:Y:S01]  /*9330*/  FMUL R21, R25, R23 ;  /* 0x0000001719157220 */ /* 0x000fe20000400000 */
[----:B---3--:R-:W-:Y:S01]  /*9340*/  FMUL R20, R19, R4 ;  /* 0x0000000413147220 */ /* 0x008fe20000400000 */
[-C--:B------:R-:W-:Y:S02]  /*9350*/  FMUL R36, R25, R22.reuse ;  /* 0x0000001619247220 */ /* 0x080fe40000400000 */
[C---:B------:R-:W-:Y:S01]  /*9360*/  FFMA R2, R24.reuse, R22, -R21 ;  /* 0x0000001618027223 */ /* 0x040fe20000000815 */
[----:B------:R-:W-:Y:S01]  /*9370*/  FMUL R21, R19, R5 ;  /* 0x0000000513157220 */ /* 0x000fe20000400000 */
[----:B------:R-:W-:Y:S01]  /*9380*/  FFMA R36, R24, R23, R36 ;  /* 0x0000001718247223 */ /* 0x000fe20000000024 */
[----:B------:R-:W-:Y:S01]  /*9390*/  FADD R19, R27, R28 ;  /* 0x0000001c1b137221 */ /* 0x000fe20000000000 */
[C---:B------:R-:W-:Y:S01]  /*93a0*/  FFMA R5, R18.reuse, R5, R20 ;  /* 0x0000000512057223 */ /* 0x040fe20000000014 */
[----:B------:R-:W-:Y:S01]  /*93b0*/  FFMA R4, R18, R4, -R21 ;  /* 0x0000000412047223 */ /* 0x000fe20000000815 */
[----:B------:R-:W2:Y:S04]  /*93c0*/  LDL.128 R24, [UR6+-0x30] ;  /* 0xffffd006ff187983 */ /* 0x000ea80008100c00 */
[----:B------:R-:W2:Y:S01]  /*93d0*/  LDL.128 R20, [UR9+0x1f70] ;  /* 0x001f7009ff147983 */ /* 0x000ea20008100c00 */
[----:B------:R-:W-:Y:S01]  /*93e0*/  FADD R29, R0, R29 ;  /* 0x0000001d001d7221 */ /* 0x000fe20000000000 */
[----:B------:R-:W-:Y:S01]  /*93f0*/  FMUL R0, R17, R6 ;  /* 0x0000000611007220 */ /* 0x000fe20000400000 */
[----:B------:R-:W-:-:S02]  /*9400*/  FADD R19, R19, R2 ;  /* 0x0000000213137221 */ /* 0x000fc40000000000 */
[----:B------:R-:W-:Y:S01]  /*9410*/  FADD R36, R29, R36 ;  /* 0x000000241d247221 */ /* 0x000fe20000000000 */
[-C--:B------:R-:W-:Y:S01]  /*9420*/  FMUL R29, R17, R7.reuse ;  /* 0x00000007111d7220 */ /* 0x080fe20000400000 */
[----:B------:R-:W-:Y:S01]  /*9430*/  FFMA R0, R16, R7, R0 ;  /* 0x0000000710007223 */ /* 0x000fe20000000000 */
[----:B------:R-:W-:Y:S01]  /*9440*/  FADD R4, R19, R4 ;  /* 0x0000000413047221 */ /* 0x000fe20000000000 */
[----:B------:R-:W-:Y:S01]  /*9450*/  FADD R5, R36, R5 ;  /* 0x0000000524057221 */ /* 0x000fe20000000000 */
[----:B------:R-:W-:-:S03]  /*9460*/  FFMA R29, R16, R6, -R29 ;  /* 0x00000006101d7223 */ /* 0x000fc6000000081d */
[----:B------:R-:W-:Y:S01]  /*9470*/  FADD R0, R5, R0 ;  /* 0x0000000005007221 */ /* 0x000fe20000000000 */
[----:B------:R-:W-:Y:S01]  /*9480*/  FADD R4, R4, R29 ;  /* 0x0000001d04047221 */ /* 0x000fe20000000000 */
[----:B------:R-:W-:-:S04]  /*9490*/  UIADD3 UR7, UPT, UPT, UR7, 0x8, URZ ;  /* 0x0000000807077890 */ /* 0x000fc8000fffe0ff */
[----:B------:R-:W-:Y:S01]  /*94a0*/  UISETP.NE.AND UP0, UPT, UR7, 0x7d0, UPT ;  /* 0x000007d00700788c */ /* 0x000fe2000bf05270 */
[----:B----4-:R-:W-:Y:S01]  /*94b0*/  FMUL R7, R15, R9 ;  /* 0x000000090f077220 */ /* 0x010fe20000400000 */
[----:B------:R-:W-:Y:S01]  /*94c0*/  FMUL R5, R13, R11 ;  /* 0x0000000b0d057220 */ /* 0x000fe20000400000 */
[-C--:B------:R-:W-:Y:S02]  /*94d0*/  FMUL R2, R15, R8.reuse ;  /* 0x000000080f027220 */ /* 0x080fe40000400000 */
[----:B------:R-:W-:Y:S01]  /*94e0*/  FFMA R7, R14, R8, -R7 ;  /* 0x000000080e077223 */ /* 0x000fe20000000807 */
[-C--:B------:R-:W-:Y:S01]  /*94f0*/  FFMA R5, R12, R10.reuse, -R5 ;  /* 0x0000000a0c057223 */ /* 0x080fe20000000805 */
[----:B------:R-:W-:Y:S01]  /*9500*/  FMUL R6, R13, R10 ;  /* 0x0000000a0d067220 */ /* 0x000fe20000400000 */
[----:B------:R-:W-:Y:S01]  /*9510*/  FFMA R9, R14, R9, R2 ;  /* 0x000000090e097223 */ /* 0x000fe20000000002 */
[----:B------:R-:W-:Y:S02]  /*9520*/  FADD R4, R4, R7 ;  /* 0x0000000704047221 */ /* 0x000fe40000000000 */
[----:B------:R-:W-:Y:S01]  /*9530*/  FFMA R11, R12, R11, R6 ;  /* 0x0000000b0c0b7223 */ /* 0x000fe20000000006 */
[----:B------:R-:W-:Y:S01]  /*9540*/  FADD R0, R0, R9 ;  /* 0x0000000900007221 */ /* 0x000fe20000000000 */
[----:B------:R-:W-:Y:S01]  /*9550*/  FADD R4, R4, R5 ;  /* 0x0000000504047221 */ /* 0x000fe20000000000 */
[C---:B--2---:R-:W-:Y:S01]  /*9560*/  FMUL R5, R27.reuse, R21 ;  /* 0x000000151b057220 */ /* 0x044fe20000400000 */
[-C--:B------:R-:W-:Y:S01]  /*9570*/  FMUL R2, R27, R20.reuse ;  /* 0x000000141b027220 */ /* 0x080fe20000400000 */
[----:B------:R-:W-:Y:S01]  /*9580*/  FADD R0, R0, R11 ;  /* 0x0000000b00007221 */ /* 0x000fe20000000000 */
[C---:B------:R-:W-:Y:S01]  /*9590*/  FMUL R7, R25.reuse, R23 ;  /* 0x0000001719077220 */ /* 0x040fe20000400000 */
[C---:B------:R-:W-:Y:S01]  /*95a0*/  FFMA R5, R26.reuse, R20, -R5 ;  /* 0x000000141a057223 */ /* 0x040fe20000000805 */
[-C--:B------:R-:W-:Y:S01]  /*95b0*/  FMUL R6, R25, R22.reuse ;  /* 0x0000001619067220 */ /* 0x080fe20000400000 */
[----:B------:R-:W-:Y:S01]  /*95c0*/  FFMA R21, R26, R21, R2 ;  /* 0x000000151a157223 */ /* 0x000fe20000000002 */
[----:B------:R-:W-:Y:S01]  /*95d0*/  FFMA R7, R24, R22, -R7 ;  /* 0x0000001618077223 */ /* 0x000fe20000000807 */
[----:B------:R-:W-:Y:S01]  /*95e0*/  FADD R4, R4, R5 ;  /* 0x0000000504047221 */ /* 0x000fe20000000000 */
[----:B------:R-:W-:Y:S01]  /*95f0*/  FFMA R23, R24, R23, R6 ;  /* 0x0000001718177223 */ /* 0x000fe20000000006 */
[----:B------:R-:W-:-:S02]  /*9600*/  FADD R0, R0, R21 ;  /* 0x0000001500007221 */ /* 0x000fc40000000000 */
[----:B------:R-:W-:Y:S02]  /*9610*/  FADD R28, R4, R7 ;  /* 0x00000007041c7221 */ /* 0x000fe40000000000 */
[----:B------:R-:W-:Y:S01]  /*9620*/  FADD R29, R0, R23 ;  /* 0x00000017001d7221 */ /* 0x000fe20000000000 */
[----:B------:R-:W-:Y:S06]  /*9630*/  BRA.U UP0, `(.L_x_111) ;  /* 0xfffffffd00087547 */ /* 0x000fec000b83ffff */
[----:B------:R-:W-:-:S04]  /*9640*/  UIADD3 UR5, UPT, UPT, UR5, 0x1, URZ ;  /* 0x0000000105057890 */ /* 0x000fc8000fffe0ff */
[----:B------:R-:W-:-:S09]  /*9650*/  UISETP.NE.AND UP0, UPT, UR5, 0x14, UPT ;  /* 0x000000140500788c */ /* 0x000fd2000bf05270 */
[----:B------:R-:W-:Y:S05]  /*9660*/  BRA.U UP0, `(.L_x_112) ;  /* 0xffffff6d00e47547 */ /* 0x000fea000b83ffff */
[----:B------:R-:W-:-:S04]  /*9670*/  UIADD3 UR4, UPT, UPT, UR4, 0x1, URZ ;  /* 0x0000000104047890 */ /* 0x000fc8000fffe0ff */
[----:B------:R-:W-:-:S09]  /*9680*/  UISETP.NE.AND UP0, UPT, UR4, 0x14, UPT ;  /* 0x000000140400788c */ /* 0x000fd2000bf05270 */
[----:B------:R-:W-:Y:S05]  /*9690*/  BRA.U UP0, `(.L_x_113) ;  /* 0xffffff6d007c7547 */ /* 0x000fea000b83ffff */
[----:B------:R-:W0:Y:S01]  /*96a0*/  S2R R7, SR_TID.X ;  /* 0x0000000000077919 */ /* 0x000e220000002100 */
[----:B------:R-:W0:Y:S01]  /*96b0*/  LDC R0, c[0x0][0x360] ;  /* 0x0000d800ff007b82 */ /* 0x000e220000000800 */
[----:B------:R-:W1:Y:S01]  /*96c0*/  LDCU UR7, c[0x0][0x39c] ;  /* 0x00007380ff0777ac */ /* 0x000e620008000800 */
[----:B------:R-:W2:Y:S01]  /*96d0*/  S2R R6, SR_TID.Y ;  /* 0x0000000000067919 */ /* 0x000ea20000002200 */
[----:B------:R-:W3:Y:S01]  /*96e0*/  LDCU UR10, c[0x0][0x3a0] ;  /* 0x00007400ff0a77ac */ /* 0x000ee20008000800 */
[----:B------:R-:W4:Y:S04]  /*96f0*/  S2R R9, SR_TID.Z ;  /* 0x0000000000097919 */ /* 0x000f280000002300 */
[----:B------:R-:W0:Y:S08]  /*9700*/  S2UR UR5, SR_CTAID.X ;  /* 0x00000000000579c3 */ /* 0x000e300000002500 */
[----:B------:R-:W2:Y:S08]  /*9710*/  S2UR UR6, SR_CTAID.Y ;  /* 0x00000000000679c3 */ /* 0x000eb00000002600 */
[----:B------:R-:W2:Y:S08]  /*9720*/  LDC R5, c[0x0][0x364] ;  /* 0x0000d900ff057b82 */ /* 0x000eb00000000800 */
[----:B------:R-:W4:Y:S01]  /*9730*/  S2UR UR9, SR_CTAID.Z ;  /* 0x00000000000979c3 */ /* 0x000f220000002700 */
[----:B0-----:R-:W-:-:S07]  /*9740*/  IMAD R0, R0, UR5, R7 ;  /* 0x0000000500007c24 */ /* 0x001fce000f8e0207 */
[----:B------:R-:W4:Y:S08]  /*9750*/  LDC R4, c[0x0][0x368] ;  /* 0x0000da00ff047b82 */ /* 0x000f300000000800 */
[----:B------:R-:W0:Y:S01]  /*9760*/  LDC.64 R2, c[0x0][0x390] ;  /* 0x0000e400ff027b82 */ /* 0x000e220000000a00 */
[----:B--2---:R-:W-:-:S04]  /*9770*/  IMAD R5, R5, UR6, R6 ;  /* 0x0000000605057c24 */ /* 0x004fc8000f8e0206 */
[----:B-1----:R-:W-:Y:S02]  /*9780*/  IMAD R0, R0, UR7, R5 ;  /* 0x0000000700007c24 */ /* 0x002fe4000f8e0205 */
[----:B----4-:R-:W-:-:S04]  /*9790*/  IMAD R5, R4, UR9, R9 ;  /* 0x0000000904057c24 */ /* 0x010fc8000f8e0209 */
[----:B---3--:R-:W-:-:S04]  /*97a0*/  IMAD R5, R0, UR10, R5 ;  /* 0x0000000a00057c24 */ /* 0x008fc8000f8e0205 */
[----:B0-----:R-:W-:-:S05]  /*97b0*/  IMAD.WIDE R2, R5, 0x8, R2 ;  /* 0x0000000805027825 */ /* 0x001fca00078e0202 */
[----:B------:R-:W-:Y:S01]  /*97c0*/  STG.E.64 desc[UR14][R2.64], R28 ;  /* 0x0000001c02007986 */ /* 0x000fe2000c101b0e */
[----:B------:R-:W-:Y:S05]  /*97d0*/  EXIT ;  /* 0x000000000000794d */ /* 0x000fea0003800000 */
        .weak           $__internal_0_$__cuda_sm20_div_rn_f64_full
        .type           $__internal_0_$__cuda_sm20_div_rn_f64_full,@function
        .size           $__internal_0_$__cuda_sm20_div_rn_f64_full,($__internal_1_$__cuda_sm20_sqrt_rn_f32_slowpath - $__internal_0_$__cuda_sm20_div_rn_f64_full)
$__internal_0_$__cuda_sm20_div_rn_f64_full:
[C---:B------:R-:W-:Y:S01]  /*97e0*/  FSETP.GEU.AND P0, PT, |R7|.reuse, 1.469367938527859385e-39, PT ;  /* 0x001000000700780b */ /* 0x040fe20003f0e200 */
[----:B------:R-:W-:Y:S01]  /*97f0*/  IMAD.MOV.U32 R20, RZ, RZ, 0x1ca00000 ;  /* 0x1ca00000ff147424 */ /* 0x000fe200078e00ff */
[----:B------:R-:W-:Y:S01]  /*9800*/  LOP3.LUT R4, R7, 0x800fffff, RZ, 0xc0, !PT ;  /* 0x800fffff07047812 */ /* 0x000fe200078ec0ff */
[----:B------:R-:W-:Y:S01]  /*9810*/  BSSY.RECONVERGENT B1, `(.L_x_114) ;  /* 0x0000054000017945 */ /* 0x000fe20003800200 */
[C---:B------:R-:W-:Y:S02]  /*9820*/  FSETP.GEU.AND P2, PT, |R9|.reuse, 1.469367938527859385e-39, PT ;  /* 0x001000000900780b */ /* 0x040fe40003f4e200 */
[----:B------:R-:W-:Y:S01]  /*9830*/  LOP3.LUT R5, R4, 0x3ff00000, RZ, 0xfc, !PT ;  /* 0x3ff0000004057812 */ /* 0x000fe200078efcff */
[----:B------:R-:W-:Y:S01]  /*9840*/  IMAD.MOV.U32 R4, RZ, RZ, R6 ;  /* 0x000000ffff047224 */ /* 0x000fe200078e0006 */
[----:B------:R-:W-:Y:S02]  /*9850*/  MOV R12, 0x1 ;  /* 0x00000001000c7802 */ /* 0x000fe40000000f00 */
[----:B------:R-:W-:-:S02]  /*9860*/  LOP3.LUT R19, R9, 0x7ff00000, RZ, 0xc0, !PT ;  /* 0x7ff0000009137812 */ /* 0x000fc400078ec0ff */
[----:B------:R-:W-:Y:S01]  /*9870*/  LOP3.LUT R22, R7, 0x7ff00000, RZ, 0xc0, !PT ;  /* 0x7ff0000007167812 */ /* 0x000fe200078ec0ff */
[----:B------:R-:W-:Y:S01]  /*9880*/  @!P0 DMUL R4, R6, 8.98846567431157953865e+307 ;  /* 0x7fe0000006048828 */ /* 0x000fe20000000000 */
[----:B------:R-:W-:Y:S02]  /*9890*/  MOV R21, R19 ;  /* 0x0000001300157202 */ /* 0x000fe40000000f00 */
[----:B------:R-:W-:Y:S02]  /*98a0*/  ISETP.GE.U32.AND P1, PT, R19, R22, PT ;  /* 0x000000161300720c */ /* 0x000fe40003f26070 */
[----:B------:R-:W-:Y:S01]  /*98b0*/  @!P2 LOP3.LUT R14, R7, 0x7ff00000, RZ, 0xc0, !PT ;  /* 0x7ff00000070ea812 */ /* 0x000fe200078ec0ff */
[----:B------:R-:W0:Y:S03]  /*98c0*/  MUFU.RCP64H R13, R5 ;  /* 0x00000005000d7308 */ /* 0x000e260000001800 */
[----:B------:R-:W-:-:S02]  /*98d0*/  @!P2 ISETP.GE.U32.AND P3, PT, R19, R14, PT ;  /* 0x0000000e1300a20c */ /* 0x000fc40003f66070 */
[----:B------:R-:W-:Y:S02]  /*98e0*/  @!P0 LOP3.LUT R22, R5, 0x7ff00000, RZ, 0xc0, !PT ;  /* 0x7ff0000005168812 */ /* 0x000fe400078ec0ff */
[----:B------:R-:W-:-:S04]  /*98f0*/  @!P2 SEL R15, R20, 0x63400000, !P3 ;  /* 0x63400000140fa807 */ /* 0x000fc80005800000 */
[----:B------:R-:W-:-:S04]  /*9900*/  @!P2 LOP3.LUT R16, R15, 0x80000000, R9, 0xf8, !PT ;  /* 0x800000000f10a812 */ /* 0x000fc800078ef809 */
[----:B------:R-:W-:Y:S01]  /*9910*/  @!P2 LOP3.LUT R17, R16, 0x100000, RZ, 0xfc, !PT ;  /* 0x001000001011a812 */ /* 0x000fe200078efcff */
[----:B------:R-:W-:Y:S01]  /*9920*/  @!P2 IMAD.MOV.U32 R16, RZ, RZ, RZ ;  /* 0x000000ffff10a224 */ /* 0x000fe200078e00ff */
[----:B0-----:R-:W-:-:S08]  /*9930*/  DFMA R10, R12, -R4, 1 ;  /* 0x3ff000000c0a742b */ /* 0x001fd00000000804 */
[----:B------:R-:W-:-:S08]  /*9940*/  DFMA R10, R10, R10, R10 ;  /* 0x0000000a0a0a722b */ /* 0x000fd0000000000a */
[----:B------:R-:W-:Y:S01]  /*9950*/  DFMA R12, R12, R10, R12 ;  /* 0x0000000a0c0c722b */ /* 0x000fe2000000000c */
[----:B------:R-:W-:Y:S02]  /*9960*/  SEL R11, R20, 0x63400000, !P1 ;  /* 0x63400000140b7807 */ /* 0x000fe40004800000 */
[----:B------:R-:W-:Y:S02]  /*9970*/  MOV R10, R8 ;  /* 0x00000008000a7202 */ /* 0x000fe40000000f00 */
[----:B------:R-:W-:-:S03]  /*9980*/  LOP3.LUT R11, R11, 0x800fffff, R9, 0xf8, !PT ;  /* 0x800fffff0b0b7812 */ /* 0x000fc600078ef809 */
[----:B------:R-:W-:-:S03]  /*9990*/  DFMA R14, R12, -R4, 1 ;  /* 0x3ff000000c0e742b */ /* 0x000fc60000000804 */
[----:B------:R-:W-:-:S05]  /*99a0*/  @!P2 DFMA R10, R10, 2, -R16 ;  /* 0x400000000a0aa82b */ /* 0x000fca0000000810 */
[----:B------:R-:W-:-:S05]  /*99b0*/  DFMA R14, R12, R14, R12 ;  /* 0x0000000e0c0e722b */ /* 0x000fca000000000c */
[----:B------:R-:W-:-:S03]  /*99c0*/  @!P2 LOP3.LUT R21, R11, 0x7ff00000, RZ, 0xc0, !PT ;  /* 0x7ff000000b15a812 */ /* 0x000fc600078ec0ff */
[----:B------:R-:W-:Y:S02]  /*99d0*/  DMUL R12, R14, R10 ;  /* 0x0000000a0e0c7228 */ /* 0x000fe40000000000 */
[----:B------:R-:W-:-:S05]  /*99e0*/  VIADD R23, R21, 0xffffffff ;  /* 0xffffffff15177836 */ /* 0x000fca0000000000 */
[----:B------:R-:W-:Y:S01]  /*99f0*/  ISETP.GT.U32.AND P0, PT, R23, 0x7feffffe, PT ;  /* 0x7feffffe1700780c */ /* 0x000fe20003f04070 */
[----:B------:R-:W-:Y:S01]  /*9a00*/  DFMA R16, R12, -R4, R10 ;  /* 0x800000040c10722b */ /* 0x000fe2000000000a */
[----:B------:R-:W-:-:S04]  /*9a10*/  IADD3 R23, PT, PT, R22, -0x1, RZ ;  /* 0xffffffff16177810 */ /* 0x000fc80007ffe0ff */
[----:B------:R-:W-:-:S03]  /*9a20*/  ISETP.GT.U32.OR P0, PT, R23, 0x7feffffe, P0 ;  /* 0x7feffffe1700780c */ /* 0x000fc60000704470 */
[----:B------:R-:W-:-:S10]  /*9a30*/  DFMA R12, R14, R16, R12 ;  /* 0x000000100e0c722b */ /* 0x000fd4000000000c */
[----:B------:R-:W-:Y:S05]  /*9a40*/  @P0 BRA `(.L_x_115) ;  /* 0x00000000006c0947 */ /* 0x000fea0003800000 */
[----:B------:R-:W-:Y:S01]  /*9a50*/  LOP3.LUT R14, R7, 0x7ff00000, RZ, 0xc0, !PT ;  /* 0x7ff00000070e7812 */ /* 0x000fe200078ec0ff */
[----:B------:R-:W-:-:S03]  /*9a60*/  IMAD.MOV.U32 R16, RZ, RZ, RZ ;  /* 0x000000ffff107224 */ /* 0x000fc600078e00ff */
[CC--:B------:R-:W-:Y:S02]  /*9a70*/  VIADDMNMX R8, R19.reuse, -R14.reuse, 0xb9600000, !PT ;  /* 0xb960000013087446 */ /* 0x0c0fe4000780090e */
[----:B------:R-:W-:Y:S02]  /*9a80*/  ISETP.GE.U32.AND P0, PT, R19, R14, PT ;  /* 0x0000000e1300720c */ /* 0x000fe40003f06070 */
[----:B------:R-:W-:Y:S02]  /*9a90*/  VIMNMX R8, PT, PT, R8, 0x46a00000, PT ;  /* 0x46a0000008087848 */ /* 0x000fe40003fe0100 */
[----:B------:R-:W-:-:S05]  /*9aa0*/  SEL R9, R20, 0x63400000, !P0 ;  /* 0x6340000014097807 */ /* 0x000fca0004000000 */
[----:B------:R-:W-:-:S05]  /*9ab0*/  IMAD.IADD R8, R8, 0x1, -R9 ;  /* 0x0000000108087824 */ /* 0x000fca00078e0a09 */
[----:B------:R-:W-:-:S06]  /*9ac0*/  IADD3 R17, PT, PT, R8, 0x7fe00000, RZ ;  /* 0x7fe0000008117810 */ /* 0x000fcc0007ffe0ff */
[----:B------:R-:W-:-:S10]  /*9ad0*/  DMUL R14, R12, R16 ;  /* 0x000000100c0e7228 */ /* 0x000fd40000000000 */
[----:B------:R-:W-:-:S13]  /*9ae0*/  FSETP.GTU.AND P0, PT, |R15|, 1.469367938527859385e-39, PT ;  /* 0x001000000f00780b */ /* 0x000fda0003f0c200 */
[----:B------:R-:W-:Y:S05]  /*9af0*/  @P0 BRA `(.L_x_116) ;  /* 0x0000000000940947 */ /* 0x000fea0003800000 */
[----:B------:R-:W-:Y:S01]  /*9b00*/  DFMA R4, R12, -R4, R10 ;  /* 0x800000040c04722b */ /* 0x000fe2000000000a */
[----:B------:R-:W-:-:S09]  /*9b10*/  MOV R16, RZ ;  /* 0x000000ff00107202 */ /* 0x000fd20000000f00 */
[C---:B------:R-:W-:Y:S02]  /*9b20*/  FSETP.NEU.AND P0, PT, R5.reuse, RZ, PT ;  /* 0x000000ff0500720b */ /* 0x040fe40003f0d000 */
[----:B------:R-:W-:-:S04]  /*9b30*/  LOP3.LUT R7, R5, 0x80000000, R7, 0x48, !PT ;  /* 0x8000000005077812 */ /* 0x000fc800078e4807 */
[----:B------:R-:W-:-:S07]  /*9b40*/  LOP3.LUT R17, R7, R17, RZ, 0xfc, !PT ;  /* 0x0000001107117212 */ /* 0x000fce00078efcff */
[----:B------:R-:W-:Y:S05]  /*9b50*/  @!P0 BRA `(.L_x_116) ;  /* 0x00000000007c8947 */ /* 0x000fea0003800000 */
[----:B------:R-:W-:Y:S01]  /*9b60*/  IMAD.MOV R5, RZ, RZ, -R8 ;  /* 0x000000ffff057224 */ /* 0x000fe200078e0a08 */
[----:B------:R-:W-:-:S06]  /*9b70*/  MOV R4, RZ ;  /* 0x000000ff00047202 */ /* 0x000fcc0000000f00 */
[----:B------:R-:W-:Y:S02]  /*9b80*/  DFMA R4, R14, -R4, R12 ;  /* 0x800000040e04722b */ /* 0x000fe4000000000c */
[----:B------:R-:W-:-:S04]  /*9b90*/  DMUL.RP R12, R12, R16 ;  /* 0x000000100c0c7228 */ /* 0x000fc80000008000 */
[----:B------:R-:W-:-:S04]  /*9ba0*/  IADD3 R4, PT, PT, -R8, -0x43300000, RZ ;  /* 0xbcd0000008047810 */ /* 0x000fc80007ffe1ff */
[----:B------:R-:W-:Y:S02]  /*9bb0*/  FSETP.NEU.AND P0, PT, |R5|, R4, PT ;  /* 0x000000040500720b */ /* 0x000fe40003f0d200 */
[----:B------:R-:W-:Y:S02]  /*9bc0*/  LOP3.LUT R7, R13, R7, RZ, 0x3c, !PT ;  /* 0x000000070d077212 */ /* 0x000fe400078e3cff */
[----:B------:R-:W-:Y:S02]  /*9bd0*/  FSEL R14, R12, R14, !P0 ;  /* 0x0000000e0c0e7208 */ /* 0x000fe40004000000 */
[----:B------:R-:W-:Y:S01]  /*9be0*/  FSEL R15, R7, R15, !P0 ;  /* 0x0000000f070f7208 */ /* 0x000fe20004000000 */
[----:B------:R-:W-:Y:S06]  /*9bf0*/  BRA `(.L_x_116) ;  /* 0x0000000000547947 */ /* 0x000fec0003800000 */
.L_x_115:
[----:B------:R-:W-:-:S14]  /*9c00*/  DSETP.NAN.AND P0, PT, R8, R8, PT ;  /* 0x000000080800722a */ /* 0x000fdc0003f08000 */
[----:B------:R-:W-:Y:S05]  /*9c10*/  @P0 BRA `(.L_x_117) ;  /* 0x0000000000440947 */ /* 0x000fea0003800000 */
[----:B------:R-:W-:-:S14]  /*9c20*/  DSETP.NAN.AND P0, PT, R6, R6, PT ;  /* 0x000000060600722a */ /* 0x000fdc0003f08000 */
[----:B------:R-:W-:Y:S05]  /*9c30*/  @P0 BRA `(.L_x_118) ;  /* 0x0000000000300947 */ /* 0x000fea0003800000 */
[----:B------:R-:W-:Y:S01]  /*9c40*/  ISETP.NE.AND P0, PT, R21, R22, PT ;  /* 0x000000161500720c */ /* 0x000fe20003f05270 */
[----:B------:R-:W-:Y:S01]  /*9c50*/  IMAD.MOV.U32 R14, RZ, RZ, 0x0 ;  /* 0x00000000ff0e7424 */ /* 0x000fe200078e00ff */
[----:B------:R-:W-:-:S11]  /*9c60*/  MOV R15, 0xfff80000 ;  /* 0xfff80000000f7802 */ /* 0x000fd60000000f00 */
[----:B------:R-:W-:Y:S05]  /*9c70*/  @!P0 BRA `(.L_x_116) ;  /* 0x0000000000348947 */ /* 0x000fea0003800000 */
[----:B------:R-:W-:Y:S02]  /*9c80*/  ISETP.NE.AND P0, PT, R21, 0x7ff00000, PT ;  /* 0x7ff000001500780c */ /* 0x000fe40003f05270 */
[----:B------:R-:W-:Y:S02]  /*9c90*/  LOP3.LUT R15, R9, 0x80000000, R7, 0x48, !PT ;  /* 0x80000000090f7812 */ /* 0x000fe400078e4807 */
[----:B------:R-:W-:-:S13]  /*9ca0*/  ISETP.EQ.OR P0, PT, R22, RZ, !P0 ;  /* 0x000000ff1600720c */ /* 0x000fda0004702670 */
[----:B------:R-:W-:Y:S01]  /*9cb0*/  @P0 LOP3.LUT R4, R15, 0x7ff00000, RZ, 0xfc, !PT ;  /* 0x7ff000000f040812 */ /* 0x000fe200078efcff */
[----:B------:R-:W-:Y:S01]  /*9cc0*/  @!P0 IMAD.MOV.U32 R14, RZ, RZ, RZ ;  /* 0x000000ffff0e8224 */ /* 0x000fe200078e00ff */
[----:B------:R-:W-:-:S03]  /*9cd0*/  @P0 MOV R14, RZ ;  /* 0x000000ff000e0202 */ /* 0x000fc60000000f00 */
[----:B------:R-:W-:Y:S01]  /*9ce0*/  @P0 IMAD.MOV.U32 R15, RZ, RZ, R4 ;  /* 0x000000ffff0f0224 */ /* 0x000fe200078e0004 */
[----:B------:R-:W-:Y:S06]  /*9cf0*/  BRA `(.L_x_116) ;  /* 0x0000000000147947 */ /* 0x000fec0003800000 */
.L_x_118:
[----:B------:R-:W-:Y:S02]  /*9d00*/  LOP3.LUT R15, R7, 0x80000, RZ, 0xfc, !PT ;  /* 0x00080000070f7812 */ /* 0x000fe400078efcff */
[----:B------:R-:W-:Y:S01]  /*9d10*/  MOV R14, R6 ;  /* 0x00000006000e7202 */ /* 0x000fe20000000f00 */
[----:B------:R-:W-:Y:S06]  /*9d20*/  BRA `(.L_x_116) ;  /* 0x0000000000087947 */ /* 0x000fec0003800000 */
.L_x_117:
[----:B------:R-:W-:Y:S01]  /*9d30*/  LOP3.LUT R15, R9, 0x80000, RZ, 0xfc, !PT ;  /* 0x00080000090f7812 */ /* 0x000fe200078efcff */
[----:B------:R-:W-:-:S07]  /*9d40*/  IMAD.MOV.U32 R14, RZ, RZ, R8 ;  /* 0x000000ffff0e7224 */ /* 0x000fce00078e0008 */
.L_x_116:
[----:B------:R-:W-:Y:S05]  /*9d50*/  BSYNC.RECONVERGENT B1 ;  /* 0x0000000000017941 */ /* 0x000fea0003800200 */
.L_x_114:
[----:B------:R-:W-:Y:S01]  /*9d60*/  HFMA2 R19, -RZ, RZ, 0, 0 ;  /* 0x00000000ff137431 */ /* 0x000fe200000001ff */
[----:B------:R-:W-:Y:S01]  /*9d70*/  MOV R4, R14 ;  /* 0x0000000e00047202 */ /* 0x000fe20000000f00 */
[----:B------:R-:W-:Y:S02]  /*9d80*/  IMAD.MOV.U32 R5, RZ, RZ, R15 ;  /* 0x000000ffff057224 */ /* 0x000fe400078e000f */
[----:B------:R-:W-:Y:S05]  /*9d90*/  RET.REL.NODEC R18 `(_Z19matchedFilterKernelPfS_PN6thrust24THRUST_300001_SM_1000_NS7complexIfEEiii) ;  /* 0xffffff6012987950 */ /* 0x000fea0003c3ffff */
        .weak           $__internal_1_$__cuda_sm20_sqrt_rn_f32_slowpath
        .type           $__internal_1_$__cuda_sm20_sqrt_rn_f32_slowpath,@function
        .size           $__internal_1_$__cuda_sm20_sqrt_rn_f32_slowpath,(.L_x_122 - $__internal_1_$__cuda_sm20_sqrt_rn_f32_slowpath)
$__internal_1_$__cuda_sm20_sqrt_rn_f32_slowpath:
[----:B------:R-:W-:-:S13]  /*9da0*/  LOP3.LUT P0, RZ, R0, 0x7fffffff, RZ, 0xc0, !PT ;  /* 0x7fffffff00ff7812 */ /* 0x000fda000780c0ff */
[----:B------:R-:W-:Y:S01]  /*9db0*/  @!P0 IMAD.MOV.U32 R4, RZ, RZ, R0 ;  /* 0x000000ffff048224 */ /* 0x000fe200078e0000 */
[----:B------:R-:W-:Y:S06]  /*9dc0*/  @!P0 BRA `(.L_x_119) ;  /* 0x0000000000408947 */ /* 0x000fec0003800000 */
[----:B------:R-:W-:-:S13]  /*9dd0*/  FSETP.GEU.FTZ.AND P0, PT, R0, RZ, PT ;  /* 0x000000ff0000720b */ /* 0x000fda0003f1e000 */
[----:B------:R-:W-:Y:S01]  /*9de0*/  @!P0 MOV R4, 0x7fffffff ;  /* 0x7fffffff00048802 */ /* 0x000fe20000000f00 */
[----:B------:R-:W-:Y:S06]  /*9df0*/  @!P0 BRA `(.L_x_119) ;  /* 0x0000000000348947 */ /* 0x000fec0003800000 */
[----:B------:R-:W-:-:S13]  /*9e00*/  FSETP.GTU.FTZ.AND P0, PT, |R0|, +INF , PT ;  /* 0x7f8000000000780b */ /* 0x000fda0003f1c200 */
[----:B------:R-:W-:Y:S01]  /*9e10*/  @P0 FADD.FTZ R4, R0, 1 ;  /* 0x3f80000000040421 */ /* 0x000fe20000010000 */
[----:B------:R-:W-:Y:S06]  /*9e20*/  @P0 BRA `(.L_x_119) ;  /* 0x0000000000280947 */ /* 0x000fec0003800000 */
[----:B------:R-:W-:-:S13]  /*9e30*/  FSETP.NEU.FTZ.AND P0, PT, |R0|, +INF , PT ;  /* 0x7f8000000000780b */ /* 0x000fda0003f1d200 */
[----:B------:R-:W-:-:S04]  /*9e40*/  @P0 FFMA R5, R0, 1.84467440737095516160e+19, RZ ;  /* 0x5f80000000050823 */ /* 0x000fc800000000ff */
[----:B------:R-:W0:Y:S02]  /*9e50*/  @P0 MUFU.RSQ R4, R5 ;  /* 0x0000000500040308 */ /* 0x000e240000001400 */
[----:B0-----:R-:W-:Y:S01]  /*9e60*/  @P0 FMUL.FTZ R6, R5, R4 ;  /* 0x0000000405060220 */ /* 0x001fe20000410000 */
[----:B------:R-:W-:Y:S01]  /*9e70*/  @P0 FMUL.FTZ R8, R4, 0.5 ;  /* 0x3f00000004080820 */ /* 0x000fe20000410000 */
[----:B------:R-:W-:Y:S02]  /*9e80*/  @!P0 IMAD.MOV.U32 R4, RZ, RZ, R0 ;  /* 0x000000ffff048224 */ /* 0x000fe400078e0000 */
[----:B------:R-:W-:-:S04]  /*9e90*/  @P0 FADD.FTZ R7, -R6, -RZ ;  /* 0x800000ff06070221 */ /* 0x000fc80000010100 */
[----:B------:R-:W-:-:S04]  /*9ea0*/  @P0 FFMA R7, R6, R7, R5 ;  /* 0x0000000706070223 */ /* 0x000fc80000000005 */
[----:B------:R-:W-:-:S04]  /*9eb0*/  @P0 FFMA R7, R7, R8, R6 ;  /* 0x0000000807070223 */ /* 0x000fc80000000006 */
[----:B------:R-:W-:-:S07]  /*9ec0*/  @P0 FMUL.FTZ R4, R7, 2.3283064365386962891e-10 ;  /* 0x2f80000007040820 */ /* 0x000fce0000410000 */
.L_x_119:
[----:B------:R-:W-:Y:S01]  /*9ed0*/  HFMA2 R5, -RZ, RZ, 0, 0 ;  /* 0x00000000ff057431 */ /* 0x000fe200000001ff */
[----:B------:R-:W-:Y:S01]  /*9ee0*/  MOV R0, R4 ;  /* 0x0000000400007202 */ /* 0x000fe20000000f00 */
[----:B------:R-:W-:-:S04]  /*9ef0*/  IMAD.MOV.U32 R4, RZ, RZ, R9 ;  /* 0x000000ffff047224 */ /* 0x000fc800078e0009 */
[----:B------:R-:W-:Y:S05]  /*9f00*/  RET.REL.NODEC R4 `(_Z19matchedFilterKernelPfS_PN6thrust24THRUST_300001_SM_1000_NS7complexIfEEiii) ;  /* 0xffffff60043c7950 */ /* 0x000fea0003c3ffff */
.L_x_120:
[----:B------:R-:W-:-:S00]  /*9f10*/  BRA `(.L_x_120) ;  /* 0xfffffffc00fc7947 */ /* 0x000fc0000383ffff */
[----:B------:R-:W-:-:S00]  /*9f20*/  NOP ;  /* 0x0000000000007918 */ /* 0x000fc00000000000 */
        /* <DEDUP_REMOVED lines=13> */
.L_x_122:


//--------------------- .nv.global.init           --------------------------
	.section	.nv.global.init,"aw",@progbits
	.align	4
.nv.global.init:
	.type		__cudart_i2opi_f,@object
	.size		__cudart_i2opi_f,(.L_28 - __cudart_i2opi_f)
__cudart_i2opi_f:
        /*0000*/ 	.byte	0x41, 0x90, 0x43, 0x3c, 0x99, 0x95, 0x62, 0xdb, 0xc0, 0xdd, 0x34, 0xf5, 0xd1, 0x57, 0x27, 0xfc
        /*0010*/ 	.byte	0x29, 0x15, 0x44, 0x4e, 0x6e, 0x83, 0xf9, 0xa2
.L_28:


//--------------------- .nv.shared.reserved.0     --------------------------
	.section	.nv.shared.reserved.0,"aw",@nobits
	.weak		__nv_reservedSMEM_offset_0_alias
	.size		__nv_reservedSMEM_offset_0_alias, 0, 64
	.other		__nv_reservedSMEM_offset_0_alias,@"STO_CUDA_RESERVED_SHARED STV_DEFAULT"
__nv_reservedSMEM_offset_0_alias:
	.zero		0
	.zero		64


//--------------------- .nv.global                --------------------------
	.section	.nv.global,"aw",@nobits
.nv.global:
	.type		_ZN34_INTERNAL_3bb7a293_4_k_cu_6c3e07694cuda3std3__48in_placeE,@object
	.size		_ZN34_INTERNAL_3bb7a293_4_k_cu_6c3e07694cuda3std3__48in_placeE,(_ZN34_INTERNAL_3bb7a293_4_k_cu_6c3e07694cuda3std6ranges3__45__cpo8distanceE - _ZN34_INTERNAL_3bb7a293_4_k_cu_6c3e07694cuda3std3__48in_placeE)
_ZN34_INTERNAL_3bb7a293_4_k_cu_6c3e07694cuda3std3__48in_placeE:
	.zero		1
	.type		_ZN34_INTERNAL_3bb7a293_4_k_cu_6c3e07694cuda3std6ranges3__45__cpo8distanceE,@object
	.size		_ZN34_INTERNAL_3bb7a293_4_k_cu_6c3e07694cuda3std6ranges3__45__cpo8distanceE,(_ZN34_INTERNAL_3bb7a293_4_k_cu_6c3e07694cuda3std3__45__cpo6cbeginE - _ZN34_INTERNAL_3bb7a293_4_k_cu_6c3e07694cuda3std6ranges3__45__cpo8distanceE)
_ZN34_INTERNAL_3bb7a293_4_k_cu_6c3e07694cuda3std6ranges3__45__cpo8distanceE:
	.zero		1
	.type		_ZN34_INTERNAL_3bb7a293_4_k_cu_6c3e07694cuda3std3__45__cpo6cbeginE,@object
	.size		_ZN34_INTERNAL_3bb7a293_4_k_cu_6c3e07694cuda3std3__45__cpo6cbeginE,(_ZN34_INTERNAL_3bb7a293_4_k_cu_6c3e07694cuda3std6ranges3__45__cpo7advanceE - _ZN34_INTERNAL_3bb7a293_4_k_cu_6c3e07694cuda3std3__45__cpo6cbeginE)
_ZN34_INTERNAL_3bb7a293_4_k_cu_6c3e07694cuda3std3__45__cpo6cbeginE:
	.zero		1
	.type		_ZN34_INTERNAL_3bb7a293_4_k_cu_6c3e07694cuda3std6ranges3__45__cpo7advanceE,@object
	.size		_ZN34_INTERNAL_3bb7a293_4_k_cu_6c3e07694cuda3std6ranges3__45__cpo7advanceE,(_ZN34_INTERNAL_3bb7a293_4_k_cu_6c3e07694cuda3std3__45__cpo7crbeginE - _ZN34_INTERNAL_3bb7a293_4_k_cu_6c3e07694cuda3std6ranges3__45__cpo7advanceE)
_ZN34_INTERNAL_3bb7a293_4_k_cu_6c3e07694cuda3std6ranges3__45__cpo7advanceE:
	.zero		1
	.type		_ZN34_INTERNAL_3bb7a293_4_k_cu_6c3e07694cuda3std3__45__cpo7crbeginE,@object
	.size		_ZN34_INTERNAL_3bb7a293_4_k_cu_6c3e07694cuda3std3__45__cpo7crbeginE,(_ZN34_INTERNAL_3bb7a293_4_k_cu_6c3e07694cuda3std6ranges3__45__cpo4dataE - _ZN34_INTERNAL_3bb7a293_4_k_cu_6c3e07694cuda3std3__45__cpo7crbeginE)
_ZN34_INTERNAL_3bb7a293_4_k_cu_6c3e07694cuda3std3__45__cpo7crbeginE:
	.zero		1
	.type		_ZN34_INTERNAL_3bb7a293_4_k_cu_6c3e07694cuda3std6ranges3__45__cpo4dataE,@object
	.size		_ZN34_INTERNAL_3bb7a293_4_k_cu_6c3e07694cuda3std6ranges3__45__cpo4dataE,(_ZN34_INTERNAL_3bb7a293_4_k_cu_6c3e07694cuda3std6ranges3__45__cpo5beginE - _ZN34_INTERNAL_3bb7a293_4_k_cu_6c3e07694cuda3std6ranges3__45__cpo4dataE)
_ZN34_INTERNAL_3bb7a293_4_k_cu_6c3e07694cuda3std6ranges3__45__cpo4dataE:
	.zero		1
	.type		_ZN34_INTERNAL_3bb7a293_4_k_cu_6c3e07694cuda3std6ranges3__45__cpo5beginE,@object
	.size		_ZN34_INTERNAL_3bb7a293_4_k_cu_6c3e07694cuda3std6ranges3__45__cpo5beginE,(_ZN34_INTERNAL_3bb7a293_4_k_cu_6c3e07694cuda3std3__436_GLOBAL__N__3bb7a293_4_k_cu_6c3e07696ignoreE - _ZN34_INTERNAL_3bb7a293_4_k_cu_6c3e07694cuda3std6ranges3__45__cpo5beginE)
_ZN34_INTERNAL_3bb7a293_4_k_cu_6c3e07694cuda3std6ranges3__45__cpo5beginE:
	.zero		1
	.type		_ZN34_INTERNAL_3bb7a293_4_k_cu_6c3e07694cuda3std3__436_GLOBAL__N__3bb7a293_4_k_cu_6c3e07696ignoreE,@object
	.size		_ZN34_INTERNAL_3bb7a293_4_k_cu_6c3e07694cuda3std3__436_GLOBAL__N__3bb7a293_4_k_cu_6c3e07696ignoreE,(_ZN34_INTERNAL_3bb7a293_4_k_cu_6c3e07694cuda3std6ranges3__45__cpo4sizeE - _ZN34_INTERNAL_3bb7a293_4_k_cu_6c3e07694cuda3std3__436_GLOBAL__N__3bb7a293_4_k_cu_6c3e07696ignoreE)
_ZN34_INTERNAL_3bb7a293_4_k_cu_6c3e07694cuda3std3__436_GLOBAL__N__3bb7a293_4_k_cu_6c3e07696ignoreE:
	.zero		1
	.type		_ZN34_INTERNAL_3bb7a293_4_k_cu_6c3e07694cuda3std6ranges3__45__cpo4sizeE,@object
	.size		_ZN34_INTERNAL_3bb7a293_4_k_cu_6c3e07694cuda3std6ranges3__45__cpo4sizeE,(_ZN34_INTERNAL_3bb7a293_4_k_cu_6c3e07694cuda3std3__45__cpo5beginE - _ZN34_INTERNAL_3bb7a293_4_k_cu_6c3e07694cuda3std6ranges3__45__cpo4sizeE)
_ZN34_INTERNAL_3bb7a293_4_k_cu_6c3e07694cuda3std6ranges3__45__cpo4sizeE:
	.zero		1
	.type		_ZN34_INTERNAL_3bb7a293_4_k_cu_6c3e07694cuda3std3__45__cpo5beginE,@object
	.size		_ZN34_INTERNAL_3bb7a293_4_k_cu_6c3e07694cuda3std3__45__cpo5beginE,(_ZN34_INTERNAL_3bb7a293_4_k_cu_6c3e07694cuda3std6ranges3__45__cpo6cbeginE - _ZN34_INTERNAL_3bb7a293_4_k_cu_6c3e07694cuda3std3__45__cpo5beginE)
_ZN34_INTERNAL_3bb7a293_4_k_cu_6c3e07694cuda3std3__45__cpo5beginE:
	.zero		1
	.type		_ZN34_INTERNAL_3bb7a293_4_k_cu_6c3e07694cuda3std6ranges3__45__cpo6cbeginE,@object
	.size		_ZN34_INTERNAL_3bb7a293_4_k_cu_6c3e07694cuda3std6ranges3__45__cpo6cbeginE,(_ZN34_INTERNAL_3bb7a293_4_k_cu_6c3e07694cuda3std3__45__cpo6rbeginE - _ZN34_INTERNAL_3bb7a293_4_k_cu_6c3e07694cuda3std6ranges3__45__cpo6cbeginE)
_ZN34_INTERNAL_3bb7a293_4_k_cu_6c3e07694cuda3std6ranges3__45__cpo6cbeginE:
	.zero		1
	.type		_ZN34_INTERNAL_3bb7a293_4_k_cu_6c3e07694cuda3std3__45__cpo6rbeginE,@object
	.size		_ZN34_INTERNAL_3bb7a293_4_k_cu_6c3e07694cuda3std3__45__cpo6rbeginE,(_ZN34_INTERNAL_3bb7a293_4_k_cu_6c3e07694cuda3std6ranges3__45__cpo4nextE - _ZN34_INTERNAL_3bb7a293_4_k_cu_6c3e07694cuda3std3__45__cpo6rbeginE)
_ZN34_INTERNAL_3bb7a293_4_k_cu_6c3e07694cuda3std3__45__cpo6rbeginE:
	.zero		1
	.type		_ZN34_INTERNAL_3bb7a293_4_k_cu_6c3e07694cuda3std6ranges3__45__cpo4nextE,@object
	.size		_ZN34_INTERNAL_3bb7a293_4_k_cu_6c3e07694cuda3std6ranges3__45__cpo4nextE,(_ZN34_INTERNAL_3bb7a293_4_k_cu_6c3e07694cuda3std6ranges3__45__cpo4swapE - _ZN34_INTERNAL_3bb7a293_4_k_cu_6c3e07694cuda3std6ranges3__45__cpo4nextE)
_ZN34_INTERNAL_3bb7a293_4_k_cu_6c3e07694cuda3std6ranges3__45__cpo4nextE:
	.zero		1
	.type		_ZN34_INTERNAL_3bb7a293_4_k_cu_6c3e07694cuda3std6ranges3__45__cpo4swapE,@object
	.size		_ZN34_INTERNAL_3bb7a293_4_k_cu_6c3e07694cuda3std6ranges3__45__cpo4swapE,(_ZN34_INTERNAL_3bb7a293_4_k_cu_6c3e07694cuda3std3__420unreachable_sentinelE - _ZN34_INTERNAL_3bb7a293_4_k_cu_6c3e07694cuda3std6ranges3__45__cpo4swapE)
_ZN34_INTERNAL_3bb7a293_4_k_cu_6c3e07694cuda3std6ranges3__45__cpo4swapE:
	.zero		1
	.type		_ZN34_INTERNAL_3bb7a293_4_k_cu_6c3e07694cuda3std3__420unreachable_sentinelE,@object
	.size		_ZN34_INTERNAL_3bb7a293_4_k_cu_6c3e07694cuda3std3__420unreachable_sentinelE,(_ZN34_INTERNAL_3bb7a293_4_k_cu_6c3e07696thrust24THRUST_300001_SM_1000_NS6system6detail10sequential3seqE - _ZN34_INTERNAL_3bb7a293_4_k_cu_6c3e07694cuda3std3__420unreachable_sentinelE)
_ZN34_INTERNAL_3bb7a293_4_k_cu_6c3e07694cuda3std3__420unreachable_sentinelE:
	.zero		1
	.type		_ZN34_INTERNAL_3bb7a293_4_k_cu_6c3e07696thrust24THRUST_300001_SM_1000_NS6system6detail10sequential3seqE,@object
	.size		_ZN34_INTERNAL_3bb7a293_4_k_cu_6c3e07696thrust24THRUST_300001_SM_1000_NS6system6detail10sequential3seqE,(_ZN34_INTERNAL_3bb7a293_4_k_cu_6c3e07694cuda3std3__45__cpo4cendE - _ZN34_INTERNAL_3bb7a293_4_k_cu_6c3e07696thrust24THRUST_300001_SM_1000_NS6system6detail10sequential3seqE)
_ZN34_INTERNAL_3bb7a293_4_k_cu_6c3e07696thrust24THRUST_300001_SM_1000_NS6system6detail10sequential3seqE:
	.zero		1
	.type		_ZN34_INTERNAL_3bb7a293_4_k_cu_6c3e07694cuda3std3__45__cpo4cendE,@object
	.size		_ZN34_INTERNAL_3bb7a293_4_k_cu_6c3e07694cuda3std3__45__cpo4cendE,(_ZN34_INTERNAL_3bb7a293_4_k_cu_6c3e07694cuda3std6ranges3__45__cpo9iter_swapE - _ZN34_INTERNAL_3bb7a293_4_k_cu_6c3e07694cuda3std3__45__cpo4cendE)
_ZN34_INTERNAL_3bb7a293_4_k_cu_6c3e07694cuda3std3__45__cpo4cendE:
	.zero		1
	.type		_ZN34_INTERNAL_3bb7a293_4_k_cu_6c3e07694cuda3std6ranges3__45__cpo9iter_swapE,@object
	.size		_ZN34_INTERNAL_3bb7a293_4_k_cu_6c3e07694cuda3std6ranges3__45__cpo9iter_swapE,(_ZN34_INTERNAL_3bb7a293_4_k_cu_6c3e07694cuda3std3__45__cpo5crendE - _ZN34_INTERNAL_3bb7a293_4_k_cu_6c3e07694cuda3std6ranges3__45__cpo9iter_swapE)
_ZN34_INTERNAL_3bb7a293_4_k_cu_6c3e07694cuda3std6ranges3__45__cpo9iter_swapE:
	.zero		1
	.type		_ZN34_INTERNAL_3bb7a293_4_k_cu_6c3e07694cuda3std3__45__cpo5crendE,@object
	.size		_ZN34_INTERNAL_3bb7a293_4_k_cu_6c3e07694cuda3std3__45__cpo5crendE,(_ZN34_INTERNAL_3bb7a293_4_k_cu_6c3e07694cuda3std6ranges3__45__cpo5cdataE - _ZN34_INTERNAL_3bb7a293_4_k_cu_6c3e07694cuda3std3__45__cpo5crendE)
_ZN34_INTERNAL_3bb7a293_4_k_cu_6c3e07694cuda3std3__45__cpo5crendE:
	.zero		1
	.type		_ZN34_INTERNAL_3bb7a293_4_k_cu_6c3e07694cuda3std6ranges3__45__cpo5cdataE,@object
	.size		_ZN34_INTERNAL_3bb7a293_4_k_cu_6c3e07694cuda3std6ranges3__45__cpo5cdataE,(_ZN34_INTERNAL_3bb7a293_4_k_cu_6c3e07694cuda3std6ranges3__45__cpo3endE - _ZN34_INTERNAL_3bb7a293_4_k_cu_6c3e07694cuda3std6ranges3__45__cpo5cdataE)
_ZN34_INTERNAL_3bb7a293_4_k_cu_6c3e07694cuda3std6ranges3__45__cpo5cdataE:
	.zero		1
	.type		_ZN34_INTERNAL_3bb7a293_4_k_cu_6c3e07694cuda3std6ranges3__45__cpo3endE,@object
	.size		_ZN34_INTERNAL_3bb7a293_4_k_cu_6c3e07694cuda3std6ranges3__45__cpo3endE,(_ZN34_INTERNAL_3bb7a293_4_k_cu_6c3e07694cuda3std3__419piecewise_constructE - _ZN34_INTERNAL_3bb7a293_4_k_cu_6c3e07694cuda3std6ranges3__45__cpo3endE)
_ZN34_INTERNAL_3bb7a293_4_k_cu_6c3e07694cuda3std6ranges3__45__cpo3endE:
	.zero		1
	.type		_ZN34_INTERNAL_3bb7a293_4_k_cu_6c3e07694cuda3std3__419piecewise_constructE,@object
	.size		_ZN34_INTERNAL_3bb7a293_4_k_cu_6c3e07694cuda3std3__419piecewise_constructE,(_ZN34_INTERNAL_3bb7a293_4_k_cu_6c3e07694cuda3std6ranges3__45__cpo5ssizeE - _ZN34_INTERNAL_3bb7a293_4_k_cu_6c3e07694cuda3std3__419piecewise_constructE)
_ZN34_INTERNAL_3bb7a293_4_k_cu_6c3e07694cuda3std3__419piecewise_constructE:
	.zero		1
	.type		_ZN34_INTERNAL_3bb7a293_4_k_cu_6c3e07694cuda3std6ranges3__45__cpo5ssizeE,@object
	.size		_ZN34_INTERNAL_3bb7a293_4_k_cu_6c3e07694cuda3std6ranges3__45__cpo5ssizeE,(_ZN34_INTERNAL_3bb7a293_4_k_cu_6c3e07694cuda3std3__45__cpo3endE - _ZN34_INTERNAL_3bb7a293_4_k_cu_6c3e07694cuda3std6ranges3__45__cpo5ssizeE)
_ZN34_INTERNAL_3bb7a293_4_k_cu_6c3e07694cuda3std6ranges3__45__cpo5ssizeE:
	.zero		1
	.type		_ZN34_INTERNAL_3bb7a293_4_k_cu_6c3e07694cuda3std3__45__cpo3endE,@object
	.size		_ZN34_INTERNAL_3bb7a293_4_k_cu_6c3e07694cuda3std3__45__cpo3endE,(_ZN34_INTERNAL_3bb7a293_4_k_cu_6c3e07694cuda3std6ranges3__45__cpo4cendE - _ZN34_INTERNAL_3bb7a293_4_k_cu_6c3e07694cuda3std3__45__cpo3endE)
_ZN34_INTERNAL_3bb7a293_4_k_cu_6c3e07694cuda3std3__45__cpo3endE:
	.zero		1
	.type		_ZN34_INTERNAL_3bb7a293_4_k_cu_6c3e07694cuda3std6ranges3__45__cpo4cendE,@object
	.size		_ZN34_INTERNAL_3bb7a293_4_k_cu_6c3e07694cuda3std6ranges3__45__cpo4cendE,(_ZN34_INTERNAL_3bb7a293_4_k_cu_6c3e07694cuda3std3__45__cpo4rendE - _ZN34_INTERNAL_3bb7a293_4_k_cu_6c3e07694cuda3std6ranges3__45__cpo4cendE)
_ZN34_INTERNAL_3bb7a293_4_k_cu_6c3e07694cuda3std6ranges3__45__cpo4cendE:
	.zero		1
	.type		_ZN34_INTERNAL_3bb7a293_4_k_cu_6c3e07694cuda3std3__45__cpo4rendE,@object
	.size		_ZN34_INTERNAL_3bb7a293_4_k_cu_6c3e07694cuda3std3__45__cpo4rendE,(_ZN34_INTERNAL_3bb7a293_4_k_cu_6c3e07694cuda3std6ranges3__45__cpo4prevE - _ZN34_INTERNAL_3bb7a293_4_k_cu_6c3e07694cuda3std3__45__cpo4rendE)
_ZN34_INTERNAL_3bb7a293_4_k_cu_6c3e07694cuda3std3__45__cpo4rendE:
	.zero		1
	.type		_ZN34_INTERNAL_3bb7a293_4_k_cu_6c3e07694cuda3std6ranges3__45__cpo4prevE,@object
	.size		_ZN34_INTERNAL_3bb7a293_4_k_cu_6c3e07694cuda3std6ranges3__45__cpo4prevE,(_ZN34_INTERNAL_3bb7a293_4_k_cu_6c3e07694cuda3std6ranges3__45__cpo9iter_moveE - _ZN34_INTERNAL_3bb7a293_4_k_cu_6c3e07694cuda3std6ranges3__45__cpo4prevE)
_ZN34_INTERNAL_3bb7a293_4_k_cu_6c3e07694cuda3std6ranges3__45__cpo4prevE:
	.zero		1
	.type		_ZN34_INTERNAL_3bb7a293_4_k_cu_6c3e07694cuda3std6ranges3__45__cpo9iter_moveE,@object
	.size		_ZN34_INTERNAL_3bb7a293_4_k_cu_6c3e07694cuda3std6ranges3__45__cpo9iter_moveE,(.L_13 - _ZN34_INTERNAL_3bb7a293_4_k_cu_6c3e07694cuda3std6ranges3__45__cpo9iter_moveE)
_ZN34_INTERNAL_3bb7a293_4_k_cu_6c3e07694cuda3std6ranges3__45__cpo9iter_moveE:
	.zero		1
.L_13:


//--------------------- .nv.constant0._Z19matchedFilterKernelPfS_PN6thrust24THRUST_300001_SM_1000_NS7complexIfEEiii --------------------------
	.section	.nv.constant0._Z19matchedFilterKernelPfS_PN6thrust24THRUST_300001_SM_1000_NS7complexIfEEiii,"a",@progbits
	.sectionflags	@""
	.align	4
.nv.constant0._Z19matchedFilterKernelPfS_PN6thrust24THRUST_300001_SM_1000_NS7complexIfEEiii:
	.zero		932


//--------------------- SYMBOLS --------------------------

	.type		.nv.reservedSmem.offset0,@object
	.size		.nv.reservedSmem.offset0,0x4
